def matmul_kernel(
    a_ptr,
    b_ptr,
    c_ptr,
    M,
    N,
    K,
    stride_am,
    stride_ak,
    stride_bk,
    stride_bn,
    stride_cm,
    stride_cn,
    BLOCK_M: tl.constexpr,
    BLOCK_N: tl.constexpr,
    BLOCK_K: tl.constexpr,
    GROUP_M: tl.constexpr,
):
    pid = tl.program_id(axis=0)
    num_pid_m = tl.cdiv(M, BLOCK_M)
    num_pid_n = tl.cdiv(N, BLOCK_N)
    num_pid_in_group = GROUP_M * num_pid_n
    group_id = pid // num_pid_in_group
    first_pid_m = group_id * GROUP_M
    group_size_m = min(num_pid_m - first_pid_m, GROUP_M)
    pid_m = first_pid_m + ((pid % num_pid_in_group) % group_size_m)
    pid_n = (pid % num_pid_in_group) // group_size_m

    offs_am = (pid_m * BLOCK_M + tl.arange(0, BLOCK_M)) % M
    offs_bn = (pid_n * BLOCK_N + tl.arange(0, BLOCK_N)) % N
    offs_k = tl.arange(0, BLOCK_K)
    a_ptrs = a_ptr + offs_am[:, None] * stride_am + offs_k[None, :] * stride_ak
    b_ptrs = b_ptr + offs_k[:, None] * stride_bk + offs_bn[None, :] * stride_bn

    acc = tl.zeros((BLOCK_M, BLOCK_N), dtype=tl.float32)
    for kk in range(0, tl.cdiv(K, BLOCK_K)):
        a = tl.load(a_ptrs, mask=offs_k[None, :] < K - kk * BLOCK_K, other=0.0)
        b = tl.load(b_ptrs, mask=offs_k[:, None] < K - kk * BLOCK_K, other=0.0)
        acc = tl.dot(a, b, acc)
        a_ptrs += BLOCK_K * stride_ak
        b_ptrs += BLOCK_K * stride_bk

    c = acc.to(c_ptr.dtype.element_ty)
    offs_cm = pid_m * BLOCK_M + tl.arange(0, BLOCK_M)
    offs_cn = pid_n * BLOCK_N + tl.arange(0, BLOCK_N)
    c_ptrs = c_ptr + offs_cm[:, None] * stride_cm + offs_cn[None, :] * stride_cn
    mask = (offs_cm[:, None] < M) & (offs_cn[None, :] < N)
    tl.store(c_ptrs, c, mask=mask)

# config = {"BLOCK_K": 128, "BLOCK_M": 32, "BLOCK_N": 16, "GROUP_M": 8, "arch": "sm_80", "dtype": "fp16", "num_ctas": 1, "num_stages": 3, "num_warps": 4}
# arch = sm_80


// ===== COMPILED SASS (sm_80) =====

	.target	sm_80

	.elftype	@"ET_EXEC"


//--------------------- .note.nv.tkinfo           --------------------------
	.section	.note.nv.tkinfo,"",@"SHT_NOTE"
	.sectionflags	@"SHF_NOTE_NV_TKINFO"
	.tkinfo
        /*0018*/ 	.word	0x00000002
        /*0030*/ 	.string	""
        /*0030*/ 	.string	"ptxas"
        /*0030*/ 	.string	"Cuda compilation tools, release 13.0, V13.0.88"
        /*0030*/ 	.string	"Build cuda_13.0.r13.0/compiler.36424714_0"
        /*0030*/ 	.string	"-v  -suppress-debug-info  -lineinfo  -arch sm_80 "



//--------------------- .note.nv.cuinfo           --------------------------
	.section	.note.nv.cuinfo,"",@"SHT_NOTE"
	.sectionflags	@"SHF_NOTE_NV_CUINFO"
        /*0018*/ 	.short	0x0002
        /*001a*/ 	.short	0x0050
        /*001c*/ 	.short	0x0082
	.zero		2


//--------------------- .nv.info                  --------------------------
	.section	.nv.info,"",@"SHT_CUDA_INFO"
	.align	4


	//----- nvinfo : EIATTR_REGCOUNT
	.align		4
        /*0000*/ 	.byte	0x04, 0x2f
        /*0002*/ 	.short	(.L_1 - .L_0)
	.align		4
.L_0:
        /*0004*/ 	.word	index@(matmul_kernel)
        /*0008*/ 	.word	0x000000a5


	//----- nvinfo : EIATTR_FRAME_SIZE
	.align		4
.L_1:
        /*000c*/ 	.byte	0x04, 0x11
        /*000e*/ 	.short	(.L_3 - .L_2)
	.align		4
.L_2:
        /*0010*/ 	.word	index@(matmul_kernel)
        /*0014*/ 	.word	0x00000000


	//----- nvinfo : EIATTR_MIN_STACK_SIZE
	.align		4
.L_3:
        /*0018*/ 	.byte	0x04, 0x12
        /*001a*/ 	.short	(.L_5 - .L_4)
	.align		4
.L_4:
        /*001c*/ 	.word	index@(matmul_kernel)
        /*0020*/ 	.word	0x00000000
.L_5:


//--------------------- .nv.info.matmul_kernel    --------------------------
	.section	.nv.info.matmul_kernel,"",@"SHT_CUDA_INFO"
	.sectionflags	@""
	.align	4


	//----- nvinfo : EIATTR_CUDA_API_VERSION
	.align		4
        /*0000*/ 	.byte	0x04, 0x37
        /*0002*/ 	.short	(.L_7 - .L_6)
.L_6:
        /*0004*/ 	.word	0x00000082


	//----- nvinfo : EIATTR_SW2861232_WAR
	.align		4
.L_7:
        /*0008*/ 	.byte	0x01, 0x35
	.zero		2


	//----- nvinfo : EIATTR_PARAM_CBANK
	.align		4
        /*000c*/ 	.byte	0x04, 0x0a
        /*000e*/ 	.short	(.L_9 - .L_8)
	.align		4
.L_8:
        /*0010*/ 	.word	index@(.nv.constant0.matmul_kernel)
        /*0014*/ 	.short	0x0160
        /*0016*/ 	.short	0x0050


	//----- nvinfo : EIATTR_CBANK_PARAM_SIZE
	.align		4
.L_9:
        /*0018*/ 	.byte	0x03, 0x19
        /*001a*/ 	.short	0x0050


	//----- nvinfo : EIATTR_KPARAM_INFO
	.align		4
        /*001c*/ 	.byte	0x04, 0x17
        /*001e*/ 	.short	(.L_11 - .L_10)
.L_10:
        /*0020*/ 	.word	0x00000000
        /*0024*/ 	.short	0x000d
        /*0026*/ 	.short	0x0048
        /*0028*/ 	.byte	0x00, 0xf4, 0x21, 0x00


	//----- nvinfo : EIATTR_KPARAM_INFO
	.align		4
.L_11:
        /*002c*/ 	.byte	0x04, 0x17
        /*002e*/ 	.short	(.L_13 - .L_12)
.L_12:
        /*0030*/ 	.word	0x00000000
        /*0034*/ 	.short	0x000c
        /*0036*/ 	.short	0x0040
        /*0038*/ 	.byte	0x00, 0xf4, 0x21, 0x00


	//----- nvinfo : EIATTR_KPARAM_INFO
	.align		4
.L_13:
        /*003c*/ 	.byte	0x04, 0x17
        /*003e*/ 	.short	(.L_15 - .L_14)
.L_14:
        /*0040*/ 	.word	0x00000000
        /*0044*/ 	.short	0x000b
        /*0046*/ 	.short	0x0038
        /*0048*/ 	.byte	0x00, 0xf0, 0x11, 0x00


	//----- nvinfo : EIATTR_KPARAM_INFO
	.align		4
.L_15:
        /*004c*/ 	.byte	0x04, 0x17
        /*004e*/ 	.short	(.L_17 - .L_16)
.L_16:
        /*0050*/ 	.word	0x00000000
        /*0054*/ 	.short	0x000a
        /*0056*/ 	.short	0x0034
        /*0058*/ 	.byte	0x00, 0xf0, 0x11, 0x00


	//----- nvinfo : EIATTR_KPARAM_INFO
	.align		4
.L_17:
        /*005c*/ 	.byte	0x04, 0x17
        /*005e*/ 	.short	(.L_19 - .L_18)
.L_18:
        /*0060*/ 	.word	0x00000000
        /*0064*/ 	.short	0x0009
        /*0066*/ 	.short	0x0030
        /*0068*/ 	.byte	0x00, 0xf0, 0x11, 0x00


	//----- nvinfo : EIATTR_KPARAM_INFO
	.align		4
.L_19:
        /*006c*/ 	.byte	0x04, 0x17
        /*006e*/ 	.short	(.L_21 - .L_20)
.L_20:
        /*0070*/ 	.word	0x00000000
        /*0074*/ 	.short	0x0008
        /*0076*/ 	.short	0x002c
        /*0078*/ 	.byte	0x00, 0xf0, 0x11, 0x00


	//----- nvinfo : EIATTR_KPARAM_INFO
	.align		4
.L_21:
        /*007c*/ 	.byte	0x04, 0x17
        /*007e*/ 	.short	(.L_23 - .L_22)
.L_22:
        /*0080*/ 	.word	0x00000000
        /*0084*/ 	.short	0x0007
        /*0086*/ 	.short	0x0028
        /*0088*/ 	.byte	0x00, 0xf0, 0x11, 0x00


	//----- nvinfo : EIATTR_KPARAM_INFO
	.align		4
.L_23:
        /*008c*/ 	.byte	0x04, 0x17
        /*008e*/ 	.short	(.L_25 - .L_24)
.L_24:
        /*0090*/ 	.word	0x00000000
        /*0094*/ 	.short	0x0006
        /*0096*/ 	.short	0x0024
        /*0098*/ 	.byte	0x00, 0xf0, 0x11, 0x00


	//----- nvinfo : EIATTR_KPARAM_INFO
	.align		4
.L_25:
        /*009c*/ 	.byte	0x04, 0x17
        /*009e*/ 	.short	(.L_27 - .L_26)
.L_26:
        /*00a0*/ 	.word	0x00000000
        /*00a4*/ 	.short	0x0005
        /*00a6*/ 	.short	0x0020
        /*00a8*/ 	.byte	0x00, 0xf0, 0x11, 0x00


	//----- nvinfo : EIATTR_KPARAM_INFO
	.align		4
.L_27:
        /*00ac*/ 	.byte	0x04, 0x17
        /*00ae*/ 	.short	(.L_29 - .L_28)
.L_28:
        /*00b0*/ 	.word	0x00000000
        /*00b4*/ 	.short	0x0004
        /*00b6*/ 	.short	0x001c
        /*00b8*/ 	.byte	0x00, 0xf0, 0x11, 0x00


	//----- nvinfo : EIATTR_KPARAM_INFO
	.align		4
.L_29:
        /*00bc*/ 	.byte	0x04, 0x17
        /*00be*/ 	.short	(.L_31 - .L_30)
.L_30:
        /*00c0*/ 	.word	0x00000000
        /*00c4*/ 	.short	0x0003
        /*00c6*/ 	.short	0x0018
        /*00c8*/ 	.byte	0x00, 0xf0, 0x11, 0x00


	//----- nvinfo : EIATTR_KPARAM_INFO
	.align		4
.L_31:
        /*00cc*/ 	.byte	0x04, 0x17
        /*00ce*/ 	.short	(.L_33 - .L_32)
.L_32:
        /*00d0*/ 	.word	0x00000000
        /*00d4*/ 	.short	0x0002
        /*00d6*/ 	.short	0x0010
        /*00d8*/ 	.byte	0x00, 0xf4, 0x21, 0x00


	//----- nvinfo : EIATTR_KPARAM_INFO
	.align		4
.L_33:
        /*00dc*/ 	.byte	0x04, 0x17
        /*00de*/ 	.short	(.L_35 - .L_34)
.L_34:
        /*00e0*/ 	.word	0x00000000
        /*00e4*/ 	.short	0x0001
        /*00e6*/ 	.short	0x0008
        /*00e8*/ 	.byte	0x00, 0xf4, 0x21, 0x00


	//----- nvinfo : EIATTR_KPARAM_INFO
	.align		4
.L_35:
        /*00ec*/ 	.byte	0x04, 0x17
        /*00ee*/ 	.short	(.L_37 - .L_36)
.L_36:
        /*00f0*/ 	.word	0x00000000
        /*00f4*/ 	.short	0x0000
        /*00f6*/ 	.short	0x0000
        /*00f8*/ 	.byte	0x00, 0xf4, 0x21, 0x00


	//----- nvinfo : EIATTR_MAXREG_COUNT
	.align		4
.L_37:
        /*00fc*/ 	.byte	0x03, 0x1b
        /*00fe*/ 	.short	0x00ff


	//----- nvinfo : EIATTR_NUM_BARRIERS
	.align		4
        /*0100*/ 	.byte	0x02, 0x4c
        /*0102*/ 	.byte	0x01
	.zero		1


	//----- nvinfo : EIATTR_MERCURY_ISA_VERSION
	.align		4
        /*0104*/ 	.byte	0x03, 0x5f
        /*0106*/ 	.short	0x0000


	//----- nvinfo : EIATTR_EXIT_INSTR_OFFSETS
	.align		4
        /*0108*/ 	.byte	0x04, 0x1c
        /*010a*/ 	.short	(.L_39 - .L_38)


	//   ....[0]....
.L_38:
        /*010c*/ 	.word	0x00003610


	//   ....[1]....
        /*0110*/ 	.word	0x00003670


	//----- nvinfo : EIATTR_REQNTID
	.align		4
.L_39:
        /*0114*/ 	.byte	0x04, 0x10
        /*0116*/ 	.short	(.L_41 - .L_40)
.L_40:
        /*0118*/ 	.word	0x00000080
        /*011c*/ 	.word	0x00000001
        /*0120*/ 	.word	0x00000001
.L_41:


//--------------------- .nv.callgraph             --------------------------
	.section	.nv.callgraph,"",@"SHT_CUDA_CALLGRAPH"
	.align	4
	.sectionentsize	8
	.align		4
        /*0000*/ 	.word	0x00000000
	.align		4
        /*0004*/ 	.word	0xffffffff
	.align		4
        /*0008*/ 	.word	0x00000000
	.align		4
        /*000c*/ 	.word	0xfffffffe
	.align		4
        /*0010*/ 	.word	0x00000000
	.align		4
        /*0014*/ 	.word	0xfffffffd
	.align		4
        /*0018*/ 	.word	0x00000000
	.align		4
        /*001c*/ 	.word	0xfffffffc


//--------------------- .nv.rel.action            --------------------------
	.section	.nv.rel.action,"",@"SHT_CUDA_RELOCINFO"
	.align	8
	.sectionentsize	8
        /*0000*/ 	.byte	0x73, 0x00, 0x00, 0x00, 0x00, 0x00, 0x00, 0x00, 0x00, 0x00, 0x00, 0x11, 0x25, 0x00, 0x05, 0x36


//--------------------- .nv.constant0.matmul_kernel --------------------------
	.section	.nv.constant0.matmul_kernel,"a",@progbits
	.sectionflags	@""
	.align	4
.nv.constant0.matmul_kernel:
	.zero		432


//--------------------- .text.matmul_kernel       --------------------------
	.section	.text.matmul_kernel,"ax",@progbits
	.sectioninfo	@"SHI_REGISTERS=165"
	.align	128
        .global         matmul_kernel
        .type           matmul_kernel,@function
        .size           matmul_kernel,(.L_x_4 - matmul_kernel)
        .other          matmul_kernel,@"STO_CUDA_ENTRY STV_DEFAULT"
matmul_kernel:
.text.matmul_kernel:
[----:B------:R-:W-:Y:S02]  /*0000*/  IMAD.MOV.U32 R1, RZ, RZ, c[0x0][0x28] ;  /* 0x00000a00ff017624 */ /* 0x000fe400078e00ff */
[----:B------:R-:W-:Y:S01]  /*0010*/  IMAD.MOV.U32 R0, RZ, RZ, c[0x0][0x17c] ;  /* 0x00005f00ff007624 */ /* 0x000fe200078e00ff */
[----:B------:R-:W0:Y:S01]  /*0020*/  S2R R5, SR_CTAID.X ;  /* 0x0000000000057919 */ /* 0x000e220000002500 */
[----:B------:R-:W-:-:S03]  /*0030*/  ULDC.64 UR6, c[0x0][0x118] ;  /* 0x0000460000067ab9 */ /* 0x000fc60000000a00 */
[----:B------:R-:W-:-:S04]  /*0040*/  IADD3 R0, R0, 0xf, RZ ;  /* 0x0000000f00007810 */ /* 0x000fc80007ffe0ff */
[----:B------:R-:W-:-:S04]  /*0050*/  SHF.R.S32.HI R3, RZ, 0x1f, R0 ;  /* 0x0000001fff037819 */ /* 0x000fc80000011400 */
[----:B------:R-:W-:-:S04]  /*0060*/  LEA.HI R3, R3, R0, RZ, 0x4 ;  /* 0x0000000003037211 */ /* 0x000fc800078f20ff */
[----:B------:R-:W-:-:S05]  /*0070*/  SHF.R.S32.HI R3, RZ, 0x4, R3 ;  /* 0x00000004ff037819 */ /* 0x000fca0000011403 */
[----:B------:R-:W-:Y:S01]  /*0080*/  IMAD.SHL.U32 R4, R3, 0x8, RZ ;  /* 0x0000000803047824 */ /* 0x000fe200078e00ff */
[----:B0-----:R-:W-:-:S04]  /*0090*/  IABS R8, R5 ;  /* 0x0000000500087213 */ /* 0x001fc80000000000 */
[-C--:B------:R-:W-:Y:S02]  /*00a0*/  IABS R7, R4.reuse ;  /* 0x0000000400077213 */ /* 0x080fe40000000000 */
[----:B------:R-:W-:Y:S02]  /*00b0*/  IABS R10, R4 ;  /* 0x00000004000a7213 */ /* 0x000fe40000000000 */
[----:B------:R-:W0:Y:S08]  /*00c0*/  I2F.RP R0, R7 ;  /* 0x0000000700007306 */ /* 0x000e300000209400 */
[----:B0-----:R-:W0:Y:S02]  /*00d0*/  MUFU.RCP R0, R0 ;  /* 0x0000000000007308 */ /* 0x001e240000001000 */
[----:B0-----:R-:W-:Y:S01]  /*00e0*/  IADD3 R2, R0, 0xffffffe, RZ ;  /* 0x0ffffffe00027810 */ /* 0x001fe20007ffe0ff */
[----:B------:R-:W-:-:S02]  /*00f0*/  IMAD.MOV R0, RZ, RZ, -R10 ;  /* 0x000000ffff007224 */ /* 0x000fc400078e0a0a */
[----:B------:R-:W-:-:S03]  /*0100*/  IMAD.MOV.U32 R10, RZ, RZ, c[0x0][0x180] ;  /* 0x00006000ff0a7624 */ /* 0x000fc600078e00ff */
[----:B------:R0:W1:Y:S02]  /*0110*/  F2I.FTZ.U32.TRUNC.NTZ R3, R2 ;  /* 0x0000000200037305 */ /* 0x000064000021f000 */
[----:B------:R-:W-:Y:S01]  /*0120*/  IADD3 R10, R10, 0x7f, RZ ;  /* 0x0000007f0a0a7810 */ /* 0x000fe20007ffe0ff */
[----:B0-----:R-:W-:Y:S02]  /*0130*/  IMAD.MOV.U32 R2, RZ, RZ, RZ ;  /* 0x000000ffff027224 */ /* 0x001fe400078e00ff */
[----:B-1----:R-:W-:-:S04]  /*0140*/  IMAD.MOV R6, RZ, RZ, -R3 ;  /* 0x000000ffff067224 */ /* 0x002fc800078e0a03 */
[----:B------:R-:W-:Y:S02]  /*0150*/  IMAD R9, R6, R7, RZ ;  /* 0x0000000706097224 */ /* 0x000fe400078e02ff */
[----:B------:R-:W-:Y:S02]  /*0160*/  IMAD.MOV.U32 R6, RZ, RZ, R8 ;  /* 0x000000ffff067224 */ /* 0x000fe400078e0008 */
[----:B------:R-:W-:-:S06]  /*0170*/  IMAD.HI.U32 R3, R3, R9, R2 ;  /* 0x0000000903037227 */ /* 0x000fcc00078e0002 */
[----:B------:R-:W-:-:S04]  /*0180*/  IMAD.HI.U32 R3, R3, R6, RZ ;  /* 0x0000000603037227 */ /* 0x000fc800078e00ff */
[----:B------:R-:W-:-:S05]  /*0190*/  IMAD R0, R3, R0, R6 ;  /* 0x0000000003007224 */ /* 0x000fca00078e0206 */
[----:B------:R-:W-:-:S13]  /*01a0*/  ISETP.GT.U32.AND P1, PT, R7, R0, PT ;  /* 0x000000000700720c */ /* 0x000fda0003f24070 */
[----:B------:R-:W-:Y:S01]  /*01b0*/  @!P1 IMAD.IADD R0, R0, 0x1, -R7 ;  /* 0x0000000100009824 */ /* 0x000fe200078e0a07 */
[----:B------:R-:W-:Y:S02]  /*01c0*/  @!P1 IADD3 R3, R3, 0x1, RZ ;  /* 0x0000000103039810 */ /* 0x000fe40007ffe0ff */
[----:B------:R-:W-:Y:S02]  /*01d0*/  ISETP.NE.AND P1, PT, R4, RZ, PT ;  /* 0x000000ff0400720c */ /* 0x000fe40003f25270 */
[----:B------:R-:W-:Y:S02]  /*01e0*/  ISETP.GE.U32.AND P0, PT, R0, R7, PT ;  /* 0x000000070000720c */ /* 0x000fe40003f06070 */
[----:B------:R-:W-:-:S04]  /*01f0*/  LOP3.LUT R0, R5, R4, RZ, 0x3c, !PT ;  /* 0x0000000405007212 */ /* 0x000fc800078e3cff */
[----:B------:R-:W-:Y:S01]  /*0200*/  ISETP.GE.AND P2, PT, R0, RZ, PT ;  /* 0x000000ff0000720c */ /* 0x000fe20003f46270 */
[----:B------:R-:W-:-:S05]  /*0210*/  IMAD.MOV.U32 R0, RZ, RZ, 0x1f ;  /* 0x0000001fff007424 */ /* 0x000fca00078e00ff */
[----:B------:R-:W-:Y:S02]  /*0220*/  IADD3 R0, R0, c[0x0][0x178], RZ ;  /* 0x00005e0000007a10 */ /* 0x000fe40007ffe0ff */
[----:B------:R-:W-:-:S05]  /*0230*/  @P0 IADD3 R3, R3, 0x1, RZ ;  /* 0x0000000103030810 */ /* 0x000fca0007ffe0ff */
[----:B------:R-:W-:Y:S01]  /*0240*/  IMAD.MOV.U32 R2, RZ, RZ, R3 ;  /* 0x000000ffff027224 */ /* 0x000fe200078e0003 */
[----:B------:R-:W-:-:S03]  /*0250*/  SHF.R.S32.HI R3, RZ, 0x1f, R0 ;  /* 0x0000001fff037819 */ /* 0x000fc60000011400 */
[----:B------:R-:W-:Y:S01]  /*0260*/  @!P2 IMAD.MOV R2, RZ, RZ, -R2 ;  /* 0x000000ffff02a224 */ /* 0x000fe200078e0a02 */
[----:B------:R-:W-:Y:S02]  /*0270*/  @!P1 LOP3.LUT R2, RZ, R4, RZ, 0x33, !PT ;  /* 0x00000004ff029212 */ /* 0x000fe400078e33ff */
[----:B------:R-:W-:-:S03]  /*0280*/  LEA.HI R3, R3, R0, RZ, 0x5 ;  /* 0x0000000003037211 */ /* 0x000fc600078f28ff */
[----:B------:R-:W-:Y:S02]  /*0290*/  IMAD.SHL.U32 R6, R2, 0x8, RZ ;  /* 0x0000000802067824 */ /* 0x000fe400078e00ff */
[----:B------:R-:W-:-:S03]  /*02a0*/  IMAD.MOV R2, RZ, RZ, -R2 ;  /* 0x000000ffff027224 */ /* 0x000fc600078e0a02 */
[----:B------:R-:W-:Y:S01]  /*02b0*/  LEA.HI.SX32 R3, R3, -R6, 0x1b ;  /* 0x8000000603037211 */ /* 0x000fe200078fdaff */
[----:B------:R-:W-:-:S03]  /*02c0*/  IMAD R4, R4, R2, R5 ;  /* 0x0000000204047224 */ /* 0x000fc600078e0205 */
[----:B------:R-:W-:Y:S02]  /*02d0*/  IMNMX R11, R3, 0x8, PT ;  /* 0x00000008030b7817 */ /* 0x000fe40003800200 */
[----:B------:R-:W-:Y:S02]  /*02e0*/  IABS R9, R4 ;  /* 0x0000000400097213 */ /* 0x000fe40000000000 */
[----:B------:R-:W-:-:S04]  /*02f0*/  IABS R7, R11 ;  /* 0x0000000b00077213 */ /* 0x000fc80000000000 */
[----:B------:R-:W0:Y:S08]  /*0300*/  I2F.RP R0, R7 ;  /* 0x0000000700007306 */ /* 0x000e300000209400 */
[----:B0-----:R-:W0:Y:S02]  /*0310*/  MUFU.RCP R0, R0 ;  /* 0x0000000000007308 */ /* 0x001e240000001000 */
[----:B0-----:R-:W-:-:S06]  /*0320*/  IADD3 R3, R0, 0xffffffe, RZ ;  /* 0x0ffffffe00037810 */ /* 0x001fcc0007ffe0ff */
[----:B------:R-:W0:Y:S02]  /*0330*/  F2I.FTZ.U32.TRUNC.NTZ R3, R3 ;  /* 0x0000000300037305 */ /* 0x000e24000021f000 */
[----:B0-----:R-:W-:-:S04]  /*0340*/  IMAD.MOV R8, RZ, RZ, -R3 ;  /* 0x000000ffff087224 */ /* 0x001fc800078e0a03 */
[----:B------:R-:W-:Y:S01]  /*0350*/  IMAD.MOV.U32 R2, RZ, RZ, R8 ;  /* 0x000000ffff027224 */ /* 0x000fe200078e0008 */
[----:B------:R-:W-:-:S03]  /*0360*/  IABS R8, R11 ;  /* 0x0000000b00087213 */ /* 0x000fc60000000000 */
[----:B------:R-:W-:Y:S02]  /*0370*/  IMAD R5, R2, R7, RZ ;  /* 0x0000000702057224 */ /* 0x000fe400078e02ff */
[----:B------:R-:W-:Y:S02]  /*0380*/  IMAD.MOV.U32 R2, RZ, RZ, RZ ;  /* 0x000000ffff027224 */ /* 0x000fe400078e00ff */
[----:B------:R-:W-:Y:S02]  /*0390*/  IMAD.MOV R0, RZ, RZ, -R8 ;  /* 0x000000ffff007224 */ /* 0x000fe400078e0a08 */
[----:B------:R-:W-:-:S06]  /*03a0*/  IMAD.HI.U32 R2, R3, R5, R2 ;  /* 0x0000000503027227 */ /* 0x000fcc00078e0002 */
[----:B------:R-:W-:-:S04]  /*03b0*/  IMAD.HI.U32 R2, R2, R9, RZ ;  /* 0x0000000902027227 */ /* 0x000fc800078e00ff */
[----:B------:R-:W-:Y:S02]  /*03c0*/  IMAD R0, R2, R0, R9 ;  /* 0x0000000002007224 */ /* 0x000fe400078e0209 */
[----:B------:R-:W0:Y:S03]  /*03d0*/  S2R R9, SR_TID.X ;  /* 0x0000000000097919 */ /* 0x000e260000002100 */
[----:B------:R-:W-:-:S13]  /*03e0*/  ISETP.GT.U32.AND P1, PT, R7, R0, PT ;  /* 0x000000000700720c */ /* 0x000fda0003f24070 */
[----:B------:R-:W-:Y:S01]  /*03f0*/  @!P1 IMAD.IADD R0, R0, 0x1, -R7 ;  /* 0x0000000100009824 */ /* 0x000fe200078e0a07 */
[----:B------:R-:W-:Y:S02]  /*0400*/  @!P1 IADD3 R2, R2, 0x1, RZ ;  /* 0x0000000102029810 */ /* 0x000fe40007ffe0ff */
[----:B------:R-:W-:Y:S02]  /*0410*/  ISETP.NE.AND P1, PT, R11, RZ, PT ;  /* 0x000000ff0b00720c */ /* 0x000fe40003f25270 */
[----:B------:R-:W-:Y:S02]  /*0420*/  ISETP.GE.U32.AND P0, PT, R0, R7, PT ;  /* 0x000000070000720c */ /* 0x000fe40003f06070 */
[----:B------:R-:W-:Y:S02]  /*0430*/  LOP3.LUT R0, R4, R11, RZ, 0x3c, !PT ;  /* 0x0000000b04007212 */ /* 0x000fe400078e3cff */
[----:B0-----:R-:W-:Y:S02]  /*0440*/  LOP3.LUT R109, R9, 0x1f, RZ, 0xc0, !PT ;  /* 0x0000001f096d7812 */ /* 0x001fe400078ec0ff */
[----:B------:R-:W-:-:S02]  /*0450*/  ISETP.GE.AND P2, PT, R0, RZ, PT ;  /* 0x000000ff0000720c */ /* 0x000fc40003f46270 */
[----:B------:R-:W-:-:S04]  /*0460*/  SHF.R.U32.HI R108, RZ, 0x5, R9 ;  /* 0x00000005ff6c7819 */ /* 0x000fc80000011609 */
[----:B------:R-:W-:Y:S02]  /*0470*/  SGXT.U32 R108, R108, 0x2 ;  /* 0x000000026c6c781a */ /* 0x000fe40000000000 */
[----:B------:R-:W-:Y:S02]  /*0480*/  @P0 IADD3 R2, R2, 0x1, RZ ;  /* 0x0000000102020810 */ /* 0x000fe40007ffe0ff */
[----:B------:R-:W-:-:S03]  /*0490*/  ISETP.GT.AND P0, PT, R10, 0x7f, PT ;  /* 0x0000007f0a00780c */ /* 0x000fc60003f04270 */
[----:B------:R-:W-:Y:S01]  /*04a0*/  @!P2 IMAD.MOV R2, RZ, RZ, -R2 ;  /* 0x000000ffff02a224 */ /* 0x000fe200078e0a02 */
[----:B------:R-:W-:-:S05]  /*04b0*/  @!P1 LOP3.LUT R2, RZ, R11, RZ, 0x33, !PT ;  /* 0x0000000bff029212 */ /* 0x000fca00078e33ff */
[----:B------:R-:W-:Y:S02]  /*04c0*/  IMAD.MOV R0, RZ, RZ, -R2 ;  /* 0x000000ffff007224 */ /* 0x000fe400078e0a02 */
[----:B------:R-:W-:Y:S02]  /*04d0*/  IMAD.SHL.U32 R5, R2, 0x10, RZ ;  /* 0x0000001002057824 */ /* 0x000fe400078e00ff */
[----:B------:R-:W-:Y:S01]  /*04e0*/  IMAD R0, R11, R0, R4 ;  /* 0x000000000b007224 */ /* 0x000fe200078e0204 */
[C---:B------:R-:W-:Y:S01]  /*04f0*/  @!P0 LOP3.LUT R8, R9.reuse, 0x40, RZ, 0xc0, !PT ;  /* 0x0000004009088812 */ /* 0x040fe200078ec0ff */
[----:B------:R-:W-:Y:S02]  /*0500*/  @!P0 IMAD.SHL.U32 R7, R9, 0x20, RZ ;  /* 0x0000002009078824 */ /* 0x000fe400078e00ff */
[----:B------:R-:W-:Y:S01]  /*0510*/  IMAD.IADD R0, R6, 0x1, R0 ;  /* 0x0000000106007824 */ /* 0x000fe200078e0200 */
[----:B------:R-:W-:Y:S01]  /*0520*/  @!P0 SHF.R.U32.HI R6, RZ, 0x1, R8 ;  /* 0x00000001ff068819 */ /* 0x000fe20000011608 */
[----:B------:R-:W-:-:S02]  /*0530*/  @!P0 IMAD.MOV.U32 R52, RZ, RZ, RZ ;  /* 0x000000ffff348224 */ /* 0x000fc400078e00ff */
[----:B------:R-:W-:Y:S02]  /*0540*/  @!P0 IMAD.MOV.U32 R54, RZ, RZ, RZ ;  /* 0x000000ffff368224 */ /* 0x000fe400078e00ff */
[----:B------:R-:W-:Y:S01]  /*0550*/  IMAD R4, R0, 0x20, R109 ;  /* 0x0000002000047824 */ /* 0x000fe200078e026d */
[----:B------:R-:W-:Y:S05]  /*0560*/  @!P0 BRA `(.L_x_0) ;  /* 0x00002de000008947 */ /* 0x000fea0003800000 */
[----:B------:R-:W-:Y:S01]  /*0570*/  IABS R29, c[0x0][0x17c] ;  /* 0x00005f00001d7a13 */ /* 0x000fe20000000000 */
[----:B------:R-:W-:Y:S01]  /*0580*/  IMAD.MOV.U32 R61, RZ, RZ, c[0x0][0x18c] ;  /* 0x00006300ff3d7624 */ /* 0x000fe200078e00ff */
[C---:B------:R-:W-:Y:S01]  /*0590*/  IADD3 R0, R5.reuse, 0xf, RZ ;  /* 0x0000000f05007810 */ /* 0x040fe20007ffe0ff */
[----:B------:R-:W-:Y:S01]  /*05a0*/  IMAD.MOV.U32 R62, RZ, RZ, c[0x0][0x188] ;  /* 0x00006200ff3e7624 */ /* 0x000fe200078e00ff */
[----:B------:R-:W0:Y:S01]  /*05b0*/  I2F.RP R6, R29 ;  /* 0x0000001d00067306 */ /* 0x000e220000209400 */
[C---:B------:R-:W-:Y:S01]  /*05c0*/  IADD3 R31, R5.reuse, 0xa, RZ ;  /* 0x0000000a051f7810 */ /* 0x040fe20007ffe0ff */
[----:B------:R-:W-:Y:S01]  /*05d0*/  IMAD R60, R108, c[0x0][0x188], RZ ;  /* 0x000062006c3c7a24 */ /* 0x000fe200078e02ff */
[----:B------:R-:W-:Y:S01]  /*05e0*/  ISETP.GE.AND P5, PT, R0, RZ, PT ;  /* 0x000000ff0000720c */ /* 0x000fe20003fa6270 */
[----:B------:R-:W-:Y:S01]  /*05f0*/  CS2R R52, SRZ ;  /* 0x0000000000347805 */ /* 0x000fe2000001ff00 */
[----:B------:R-:W-:Y:S01]  /*0600*/  IABS R18, R31 ;  /* 0x0000001f00127213 */ /* 0x000fe20000000000 */
[----:B------:R-:W-:Y:S01]  /*0610*/  CS2R R54, SRZ ;  /* 0x0000000000367805 */ /* 0x000fe2000001ff00 */
[----:B------:R-:W-:Y:S01]  /*0620*/  IADD3 R35, R5, 0x9, RZ ;  /* 0x0000000905237810 */ /* 0x000fe20007ffe0ff */
[----:B------:R-:W-:Y:S01]  /*0630*/  IMAD.SHL.U32 R61, R61, 0x80, RZ ;  /* 0x000000803d3d7824 */ /* 0x000fe200078e00ff */
[C---:B------:R-:W-:Y:S01]  /*0640*/  IADD3 R37, R5.reuse, 0x7, RZ ;  /* 0x0000000705257810 */ /* 0x040fe20007ffe0ff */
[----:B------:R-:W-:Y:S01]  /*0650*/  IMAD.SHL.U32 R62, R62, 0x80, RZ ;  /* 0x000000803e3e7824 */ /* 0x000fe200078e00ff */
[C---:B------:R-:W-:Y:S01]  /*0660*/  IADD3 R36, R5.reuse, 0x8, RZ ;  /* 0x0000000805247810 */ /* 0x040fe20007ffe0ff */
[----:B------:R-:W-:Y:S01]  /*0670*/  ULDC UR4, c[0x0][0x180] ;  /* 0x0000600000047ab9 */ /* 0x000fe20000000800 */
[----:B------:R-:W-:-:S02]  /*0680*/  IADD3 R38, R5, 0x6, RZ ;  /* 0x0000000605267810 */ /* 0x000fc40007ffe0ff */
[----:B------:R-:W-:Y:S01]  /*0690*/  IABS R33, c[0x0][0x178] ;  /* 0x00005e0000217a13 */ /* 0x000fe20000000000 */
[----:B0-----:R-:W0:Y:S01]  /*06a0*/  MUFU.RCP R6, R6 ;  /* 0x0000000600067308 */ /* 0x001e220000001000 */
[----:B------:R-:W-:Y:S02]  /*06b0*/  IABS R20, R38 ;  /* 0x0000002600147213 */ /* 0x000fe40000000000 */
[C---:B------:R-:W-:Y:S02]  /*06c0*/  IADD3 R39, R5.reuse, 0x5, RZ ;  /* 0x0000000505277810 */ /* 0x040fe40007ffe0ff */
[C---:B------:R-:W-:Y:S02]  /*06d0*/  IADD3 R41, R5.reuse, 0x3, RZ ;  /* 0x0000000305297810 */ /* 0x040fe40007ffe0ff */
[----:B------:R-:W-:Y:S02]  /*06e0*/  IABS R22, R39 ;  /* 0x0000002700167213 */ /* 0x000fe40000000000 */
[----:B------:R-:W-:-:S02]  /*06f0*/  IADD3 R24, R5, 0x2, RZ ;  /* 0x0000000205187810 */ /* 0x000fc40007ffe0ff */
[----:B------:R-:W-:Y:S02]  /*0700*/  IABS R28, R41 ;  /* 0x00000029001c7213 */ /* 0x000fe40000000000 */
[C---:B------:R-:W-:Y:S02]  /*0710*/  IADD3 R40, R5.reuse, 0x4, RZ ;  /* 0x0000000405287810 */ /* 0x040fe40007ffe0ff */
[----:B------:R-:W-:Y:S02]  /*0720*/  IABS R30, R24 ;  /* 0x00000018001e7213 */ /* 0x000fe40000000000 */
[----:B0-----:R-:W-:Y:S02]  /*0730*/  IADD3 R2, R6, 0xffffffe, RZ ;  /* 0x0ffffffe06027810 */ /* 0x001fe40007ffe0ff */
[----:B------:R-:W-:Y:S02]  /*0740*/  IADD3 R26, R5, 0x1, RZ ;  /* 0x00000001051a7810 */ /* 0x000fe40007ffe0ff */
[----:B------:R0:W1:Y:S01]  /*0750*/  F2I.FTZ.U32.TRUNC.NTZ R3, R2 ;  /* 0x0000000200037305 */ /* 0x000062000021f000 */
[----:B------:R-:W-:-:S02]  /*0760*/  IABS R34, R5 ;  /* 0x0000000500227213 */ /* 0x000fc40000000000 */
[----:B------:R-:W-:Y:S02]  /*0770*/  IABS R32, R26 ;  /* 0x0000001a00207213 */ /* 0x000fe40000000000 */
[----:B------:R-:W-:Y:S02]  /*0780*/  IABS R100, R4 ;  /* 0x0000000400647213 */ /* 0x000fe40000000000 */
[C---:B------:R-:W-:Y:S01]  /*0790*/  LOP3.LUT R107, R108.reuse, 0x4, RZ, 0xfc, !PT ;  /* 0x000000046c6b7812 */ /* 0x040fe200078efcff */
[----:B0-----:R-:W-:Y:S01]  /*07a0*/  IMAD.MOV.U32 R2, RZ, RZ, RZ ;  /* 0x000000ffff027224 */ /* 0x001fe200078e00ff */
[C---:B------:R-:W-:Y:S02]  /*07b0*/  LOP3.LUT R106, R108.reuse, 0x8, RZ, 0xfc, !PT ;  /* 0x000000086c6a7812 */ /* 0x040fe400078efcff */
[C---:B------:R-:W-:Y:S01]  /*07c0*/  LOP3.LUT R56, R108.reuse, 0x70, RZ, 0xfc, !PT ;  /* 0x000000706c387812 */ /* 0x040fe200078efcff */
[----:B------:R-:W-:Y:S01]  /*07d0*/  IMAD R95, R107, c[0x0][0x188], RZ ;  /* 0x000062006b5f7a24 */ /* 0x000fe200078e02ff */
[----:B------:R-:W-:Y:S01]  /*07e0*/  LOP3.LUT R57, R108, 0x74, RZ, 0xfc, !PT ;  /* 0x000000746c397812 */ /* 0x000fe200078efcff */
[----:B------:R-:W-:Y:S01]  /*07f0*/  IMAD R94, R106, c[0x0][0x188], RZ ;  /* 0x000062006a5e7a24 */ /* 0x000fe200078e02ff */
[----:B------:R-:W-:Y:S01]  /*0800*/  LOP3.LUT R58, R108, 0x78, RZ, 0xfc, !PT ;  /* 0x000000786c3a7812 */ /* 0x000fe200078efcff */
[----:B-1----:R-:W-:Y:S01]  /*0810*/  IMAD.MOV R8, RZ, RZ, -R3 ;  /* 0x000000ffff087224 */ /* 0x002fe200078e0a03 */
[----:B------:R-:W-:Y:S01]  /*0820*/  LEA.HI R59, R9, 0x7c, RZ, 0x1b ;  /* 0x0000007c093b7811 */ /* 0x000fe200078fd8ff */
[----:B------:R-:W-:-:S02]  /*0830*/  IMAD R70, R57, c[0x0][0x188], RZ ;  /* 0x0000620039467a24 */ /* 0x000fc400078e02ff */
[----:B------:R-:W-:Y:S01]  /*0840*/  IMAD R7, R8, R29, RZ ;  /* 0x0000001d08077224 */ /* 0x000fe200078e02ff */
[----:B------:R-:W-:Y:S01]  /*0850*/  IABS R8, R0 ;  /* 0x0000000000087213 */ /* 0x000fe20000000000 */
[----:B------:R-:W-:Y:S02]  /*0860*/  IMAD R64, R59, c[0x0][0x188], RZ ;  /* 0x000062003b407a24 */ /* 0x000fe400078e02ff */
[----:B------:R-:W-:Y:S01]  /*0870*/  IMAD.HI.U32 R3, R3, R7, R2 ;  /* 0x0000000703037227 */ /* 0x000fe200078e0002 */
[----:B------:R-:W-:-:S03]  /*0880*/  IADD3 R7, R5, 0xe, RZ ;  /* 0x0000000e05077810 */ /* 0x000fc60007ffe0ff */
[----:B------:R-:W-:Y:S01]  /*0890*/  IMAD R69, R58, c[0x0][0x188], RZ ;  /* 0x000062003a457a24 */ /* 0x000fe200078e02ff */
[----:B------:R-:W-:Y:S01]  /*08a0*/  IABS R12, R7 ;  /* 0x00000007000c7213 */ /* 0x000fe20000000000 */
[----:B------:R-:W-:Y:S01]  /*08b0*/  IMAD.HI.U32 R6, R3, R8, RZ ;  /* 0x0000000803067227 */ /* 0x000fe200078e00ff */
[----:B------:R-:W-:Y:S02]  /*08c0*/  ISETP.GE.AND P3, PT, R7, RZ, PT ;  /* 0x000000ff0700720c */ /* 0x000fe40003f66270 */
[C---:B------:R-:W-:Y:S01]  /*08d0*/  IADD3 R7, R5.reuse, 0xc, RZ ;  /* 0x0000000c05077810 */ /* 0x040fe20007ffe0ff */
[----:B------:R-:W-:Y:S01]  /*08e0*/  IMAD.MOV R2, RZ, RZ, -R6 ;  /* 0x000000ffff027224 */ /* 0x000fe200078e0a06 */
[----:B------:R-:W-:Y:S01]  /*08f0*/  IADD3 R6, R5, 0xd, RZ ;  /* 0x0000000d05067810 */ /* 0x000fe20007ffe0ff */
[----:B------:R-:W-:Y:S01]  /*0900*/  IMAD.HI.U32 R11, R3, R18, RZ ;  /* 0x00000012030b7227 */ /* 0x000fe200078e00ff */
[----:B------:R-:W-:Y:S02]  /*0910*/  IABS R16, R7 ;  /* 0x0000000700107213 */ /* 0x000fe40000000000 */
[----:B------:R-:W-:Y:S01]  /*0920*/  IABS R14, R6 ;  /* 0x00000006000e7213 */ /* 0x000fe20000000000 */
[----:B------:R-:W-:Y:S01]  /*0930*/  IMAD R0, R29, R2, R8 ;  /* 0x000000021d007224 */ /* 0x000fe200078e0208 */
[----:B------:R-:W-:Y:S01]  /*0940*/  ISETP.GE.AND P0, PT, R6, RZ, PT ;  /* 0x000000ff0600720c */ /* 0x000fe20003f06270 */
[----:B------:R-:W-:Y:S01]  /*0950*/  IMAD.HI.U32 R2, R3, R12, RZ ;  /* 0x0000000c03027227 */ /* 0x000fe200078e00ff */
[----:B------:R-:W-:-:S02]  /*0960*/  IADD3 R8, R5, 0xb, RZ ;  /* 0x0000000b05087810 */ /* 0x000fc40007ffe0ff */
[----:B------:R-:W-:Y:S01]  /*0970*/  ISETP.GT.U32.AND P6, PT, R29, R0, PT ;  /* 0x000000001d00720c */ /* 0x000fe20003fc4070 */
[----:B------:R-:W-:Y:S01]  /*0980*/  IMAD.MOV R2, RZ, RZ, -R2 ;  /* 0x000000ffff027224 */ /* 0x000fe200078e0a02 */
[----:B------:R-:W-:Y:S01]  /*0990*/  ISETP.GE.AND P4, PT, R8, RZ, PT ;  /* 0x000000ff0800720c */ /* 0x000fe20003f86270 */
[----:B------:R-:W-:Y:S01]  /*09a0*/  IMAD.HI.U32 R6, R3, R14, RZ ;  /* 0x0000000e03067227 */ /* 0x000fe200078e00ff */
[----:B------:R-:W-:-:S03]  /*09b0*/  ISETP.GE.AND P2, PT, R7, RZ, PT ;  /* 0x000000ff0700720c */ /* 0x000fc60003f46270 */
[----:B------:R-:W-:Y:S01]  /*09c0*/  IMAD R2, R29, R2, R12 ;  /* 0x000000021d027224 */ /* 0x000fe200078e020c */
[----:B------:R-:W-:Y:S01]  /*09d0*/  IABS R12, R8 ;  /* 0x00000008000c7213 */ /* 0x000fe20000000000 */
[----:B------:R-:W-:Y:S02]  /*09e0*/  IMAD.MOV R6, RZ, RZ, -R6 ;  /* 0x000000ffff067224 */ /* 0x000fe400078e0a06 */
[----:B------:R-:W-:Y:S01]  /*09f0*/  IMAD.HI.U32 R7, R3, R16, RZ ;  /* 0x0000001003077227 */ /* 0x000fe200078e00ff */
[----:B------:R-:W-:-:S03]  /*0a00*/  ISETP.GT.U32.AND P1, PT, R29, R2, PT ;  /* 0x000000021d00720c */ /* 0x000fc60003f24070 */
[----:B------:R-:W-:Y:S01]  /*0a10*/  IMAD R6, R29, R6, R14 ;  /* 0x000000061d067224 */ /* 0x000fe200078e020e */
[----:B------:R-:W-:Y:S01]  /*0a20*/  IABS R14, R35 ;  /* 0x00000023000e7213 */ /* 0x000fe20000000000 */
[----:B------:R-:W-:Y:S02]  /*0a30*/  @!P6 IMAD.IADD R0, R0, 0x1, -R29 ;  /* 0x000000010000e824 */ /* 0x000fe400078e0a1d */
[----:B------:R-:W-:Y:S01]  /*0a40*/  IMAD.HI.U32 R8, R3, R12, RZ ;  /* 0x0000000c03087227 */ /* 0x000fe200078e00ff */
[----:B------:R-:W-:-:S03]  /*0a50*/  ISETP.GT.U32.AND P6, PT, R29, R6, PT ;  /* 0x000000061d00720c */ /* 0x000fc60003fc4070 */
[----:B------:R-:W-:Y:S02]  /*0a60*/  IMAD.MOV R8, RZ, RZ, -R8 ;  /* 0x000000ffff087224 */ /* 0x000fe400078e0a08 */
[----:B------:R-:W-:Y:S01]  /*0a70*/  @!P1 IMAD.IADD R2, R2, 0x1, -R29 ;  /* 0x0000000102029824 */ /* 0x000fe200078e0a1d */
[C---:B------:R-:W-:Y:S01]  /*0a80*/  ISETP.GT.U32.AND P1, PT, R29.reuse, R0, PT ;  /* 0x000000001d00720c */ /* 0x040fe20003f24070 */
[----:B------:R-:W-:Y:S02]  /*0a90*/  IMAD R8, R29, R8, R12 ;  /* 0x000000081d087224 */ /* 0x000fe400078e020c */
[----:B------:R-:W-:Y:S02]  /*0aa0*/  IMAD.MOV R11, RZ, RZ, -R11 ;  /* 0x000000ffff0b7224 */ /* 0x000fe400078e0a0b */
[----:B------:R-:W-:Y:S02]  /*0ab0*/  IMAD.MOV R7, RZ, RZ, -R7 ;  /* 0x000000ffff077224 */ /* 0x000fe400078e0a07 */
[----:B------:R-:W-:-:S02]  /*0ac0*/  @!P6 IMAD.IADD R6, R6, 0x1, -R29 ;  /* 0x000000010606e824 */ /* 0x000fc400078e0a1d */
[C---:B------:R-:W-:Y:S01]  /*0ad0*/  IMAD R12, R29.reuse, R11, R18 ;  /* 0x0000000b1d0c7224 */ /* 0x040fe200078e0212 */
[----:B------:R-:W-:Y:S01]  /*0ae0*/  IABS R18, R37 ;  /* 0x0000002500127213 */ /* 0x000fe20000000000 */
[C---:B------:R-:W-:Y:S01]  /*0af0*/  IMAD R7, R29.reuse, R7, R16 ;  /* 0x000000071d077224 */ /* 0x040fe200078e0210 */
[C---:B------:R-:W-:Y:S01]  /*0b00*/  ISETP.GT.U32.AND P6, PT, R29.reuse, R6, PT ;  /* 0x000000061d00720c */ /* 0x040fe20003fc4070 */
[----:B------:R-:W-:Y:S01]  /*0b10*/  @!P1 IMAD.IADD R0, R0, 0x1, -R29 ;  /* 0x0000000100009824 */ /* 0x000fe200078e0a1d */
[----:B------:R-:W-:Y:S01]  /*0b20*/  ISETP.GT.U32.AND P1, PT, R29, R2, PT ;  /* 0x000000021d00720c */ /* 0x000fe20003f24070 */
[----:B------:R-:W-:Y:S01]  /*0b30*/  IMAD.HI.U32 R11, R3, R14, RZ ;  /* 0x0000000e030b7227 */ /* 0x000fe200078e00ff */
[----:B------:R-:W-:-:S03]  /*0b40*/  IABS R16, R36 ;  /* 0x0000002400107213 */ /* 0x000fc60000000000 */
[----:B------:R-:W-:Y:S02]  /*0b50*/  IMAD.MOV R11, RZ, RZ, -R11 ;  /* 0x000000ffff0b7224 */ /* 0x000fe400078e0a0b */
[----:B------:R-:W-:-:S04]  /*0b60*/  IMAD.HI.U32 R13, R3, R18, RZ ;  /* 0x00000012030d7227 */ /* 0x000fc800078e00ff */
[--C-:B------:R-:W-:Y:S01]  /*0b70*/  @!P6 IMAD.IADD R6, R6, 0x1, -R29.reuse ;  /* 0x000000010606e824 */ /* 0x100fe200078e0a1d */
[C---:B------:R-:W-:Y:S01]  /*0b80*/  ISETP.GT.U32.AND P6, PT, R29.reuse, R8, PT ;  /* 0x000000081d00720c */ /* 0x040fe20003fc4070 */
[----:B------:R-:W-:Y:S01]  /*0b90*/  @!P1 IMAD.IADD R2, R2, 0x1, -R29 ;  /* 0x0000000102029824 */ /* 0x000fe200078e0a1d */
[C---:B------:R-:W-:Y:S01]  /*0ba0*/  ISETP.GT.U32.AND P1, PT, R29.reuse, R7, PT ;  /* 0x000000071d00720c */ /* 0x040fe20003f24070 */
[----:B------:R-:W-:Y:S02]  /*0bb0*/  IMAD R14, R29, R11, R14 ;  /* 0x0000000b1d0e7224 */ /* 0x000fe400078e020e */
[----:B------:R-:W-:Y:S02]  /*0bc0*/  IMAD.MOV R13, RZ, RZ, -R13 ;  /* 0x000000ffff0d7224 */ /* 0x000fe400078e0a0d */
[----:B------:R-:W-:-:S04]  /*0bd0*/  IMAD.HI.U32 R11, R3, R16, RZ ;  /* 0x00000010030b7227 */ /* 0x000fc800078e00ff */
[C---:B------:R-:W-:Y:S02]  /*0be0*/  IMAD R18, R29.reuse, R13, R18 ;  /* 0x0000000d1d127224 */ /* 0x040fe400078e0212 */
[--C-:B------:R-:W-:Y:S01]  /*0bf0*/  @!P6 IMAD.IADD R8, R8, 0x1, -R29.reuse ;  /* 0x000000010808e824 */ /* 0x100fe200078e0a1d */
[----:B------:R-:W-:Y:S01]  /*0c00*/  ISETP.GT.U32.AND P6, PT, R29, R14, PT ;  /* 0x0000000e1d00720c */ /* 0x000fe20003fc4070 */
[----:B------:R-:W-:Y:S01]  /*0c10*/  @!P1 IMAD.IADD R7, R7, 0x1, -R29 ;  /* 0x0000000107079824 */ /* 0x000fe200078e0a1d */
[----:B------:R-:W-:Y:S01]  /*0c20*/  ISETP.GT.U32.AND P1, PT, R29, R12, PT ;  /* 0x0000000c1d00720c */ /* 0x000fe20003f24070 */
[----:B------:R-:W-:Y:S02]  /*0c30*/  IMAD.MOV R17, RZ, RZ, -R11 ;  /* 0x000000ffff117224 */ /* 0x000fe400078e0a0b */
[----:B------:R-:W-:-:S04]  /*0c40*/  IMAD.HI.U32 R15, R3, R20, RZ ;  /* 0x00000014030f7227 */ /* 0x000fc800078e00ff */
[C---:B------:R-:W-:Y:S02]  /*0c50*/  IMAD R16, R29.reuse, R17, R16 ;  /* 0x000000111d107224 */ /* 0x040fe400078e0210 */
[----:B------:R-:W0:Y:S01]  /*0c60*/  I2F.RP R17, R33 ;  /* 0x0000002100117306 */ /* 0x000e220000209400 */
[----:B------:R-:W-:Y:S02]  /*0c70*/  IMAD.MOV R15, RZ, RZ, -R15 ;  /* 0x000000ffff0f7224 */ /* 0x000fe400078e0a0f */
[--C-:B------:R-:W-:Y:S01]  /*0c80*/  @!P6 IMAD.IADD R14, R14, 0x1, -R29.reuse ;  /* 0x000000010e0ee824 */ /* 0x100fe200078e0a1d */
[C---:B------:R-:W-:Y:S01]  /*0c90*/  ISETP.GT.U32.AND P6, PT, R29.reuse, R18, PT ;  /* 0x000000121d00720c */ /* 0x040fe20003fc4070 */
[----:B------:R-:W-:Y:S01]  /*0ca0*/  @!P1 IMAD.IADD R12, R12, 0x1, -R29 ;  /* 0x000000010c0c9824 */ /* 0x000fe200078e0a1d */
[----:B------:R-:W-:Y:S01]  /*0cb0*/  ISETP.GT.U32.AND P1, PT, R29, R16, PT ;  /* 0x000000101d00720c */ /* 0x000fe20003f24070 */
[----:B------:R-:W-:-:S04]  /*0cc0*/  IMAD.HI.U32 R11, R3, R22, RZ ;  /* 0x00000016030b7227 */ /* 0x000fc800078e00ff */
[----:B------:R-:W-:Y:S02]  /*0cd0*/  IMAD R20, R29, R15, R20 ;  /* 0x0000000f1d147224 */ /* 0x000fe400078e0214 */
[----:B------:R-:W-:Y:S02]  /*0ce0*/  IMAD.MOV R11, RZ, RZ, -R11 ;  /* 0x000000ffff0b7224 */ /* 0x000fe400078e0a0b */
[----:B------:R-:W-:Y:S01]  /*0cf0*/  IMAD.HI.U32 R13, R3, R28, RZ ;  /* 0x0000001c030d7227 */ /* 0x000fe200078e00ff */
[----:B0-----:R-:W0:Y:S03]  /*0d00*/  MUFU.RCP R17, R17 ;  /* 0x0000001100117308 */ /* 0x001e260000001000 */
[--C-:B------:R-:W-:Y:S01]  /*0d10*/  @!P6 IMAD.IADD R18, R18, 0x1, -R29.reuse ;  /* 0x000000011212e824 */ /* 0x100fe200078e0a1d */
[C---:B------:R-:W-:Y:S01]  /*0d20*/  ISETP.GT.U32.AND P6, PT, R29.reuse, R7, PT ;  /* 0x000000071d00720c */ /* 0x040fe20003fc4070 */
[----:B------:R-:W-:Y:S01]  /*0d30*/  @!P1 IMAD.IADD R16, R16, 0x1, -R29 ;  /* 0x0000000110109824 */ /* 0x000fe200078e0a1d */
[C---:B------:R-:W-:Y:S01]  /*0d40*/  ISETP.GT.U32.AND P1, PT, R29.reuse, R20, PT ;  /* 0x000000141d00720c */ /* 0x040fe20003f24070 */
[----:B------:R-:W-:Y:S01]  /*0d50*/  IMAD R21, R29, R11, R22 ;  /* 0x0000000b1d157224 */ /* 0x000fe200078e0216 */
[----:B------:R-:W-:Y:S01]  /*0d60*/  IABS R22, R40 ;  /* 0x0000002800167213 */ /* 0x000fe20000000000 */
[----:B------:R-:W-:-:S04]  /*0d70*/  IMAD.HI.U32 R15, R3, R30, RZ ;  /* 0x0000001e030f7227 */ /* 0x000fc800078e00ff */
[----:B------:R-:W-:Y:S02]  /*0d80*/  IMAD.MOV R13, RZ, RZ, -R13 ;  /* 0x000000ffff0d7224 */ /* 0x000fe400078e0a0d */
[----:B------:R-:W-:-:S04]  /*0d90*/  IMAD.HI.U32 R11, R3, R22, RZ ;  /* 0x00000016030b7227 */ /* 0x000fc800078e00ff */
[----:B------:R-:W-:Y:S01]  /*0da0*/  @!P6 IMAD.IADD R7, R7, 0x1, -R29 ;  /* 0x000000010707e824 */ /* 0x000fe200078e0a1d */
[C---:B------:R-:W-:Y:S01]  /*0db0*/  ISETP.GT.U32.AND P6, PT, R29.reuse, R12, PT ;  /* 0x0000000c1d00720c */ /* 0x040fe20003fc4070 */
[----:B------:R-:W-:Y:S02]  /*0dc0*/  IMAD.MOV R15, RZ, RZ, -R15 ;  /* 0x000000ffff0f7224 */ /* 0x000fe400078e0a0f */
[----:B------:R-:W-:Y:S01]  /*0dd0*/  IMAD R23, R29, R13, R28 ;  /* 0x0000000d1d177224 */ /* 0x000fe200078e021c */
[----:B0-----:R-:W-:Y:S01]  /*0de0*/  IADD3 R28, R17, 0xffffffe, RZ ;  /* 0x0ffffffe111c7810 */ /* 0x001fe20007ffe0ff */
[----:B------:R-:W-:Y:S02]  /*0df0*/  IMAD.MOV R11, RZ, RZ, -R11 ;  /* 0x000000ffff0b7224 */ /* 0x000fe400078e0a0b */
[----:B------:R-:W-:Y:S01]  /*0e00*/  @!P1 IMAD.IADD R20, R20, 0x1, -R29 ;  /* 0x0000000114149824 */ /* 0x000fe200078e0a1d */
[----:B------:R-:W-:Y:S01]  /*0e10*/  ISETP.GT.U32.AND P1, PT, R29, R8, PT ;  /* 0x000000081d00720c */ /* 0x000fe20003f24070 */
[----:B------:R-:W-:-:S02]  /*0e20*/  IMAD.MOV.U32 R13, RZ, RZ, R2 ;  /* 0x000000ffff0d7224 */ /* 0x000fc400078e0002 */
[C---:B------:R-:W-:Y:S01]  /*0e30*/  IMAD R25, R29.reuse, R15, R30 ;  /* 0x0000000f1d197224 */ /* 0x040fe200078e021e */
[----:B------:R-:W-:Y:S01]  /*0e40*/  LOP3.LUT R30, R108, 0x58, RZ, 0xfc, !PT ;  /* 0x000000586c1e7812 */ /* 0x000fe200078efcff */
[C---:B------:R-:W-:Y:S02]  /*0e50*/  IMAD R22, R29.reuse, R11, R22 ;  /* 0x0000000b1d167224 */ /* 0x040fe400078e0216 */
[----:B------:R-:W-:Y:S02]  /*0e60*/  IMAD.MOV.U32 R15, RZ, RZ, R6 ;  /* 0x000000ffff0f7224 */ /* 0x000fe400078e0006 */
[----:B------:R-:W-:Y:S01]  /*0e70*/  @!P3 IMAD.MOV R13, RZ, RZ, -R13 ;  /* 0x000000ffff0db224 */ /* 0x000fe200078e0a0d */
[----:B------:R-:W-:Y:S01]  /*0e80*/  ISETP.GT.U32.AND P3, PT, R29, R20, PT ;  /* 0x000000141d00720c */ /* 0x000fe20003f64070 */
[----:B------:R-:W-:-:S04]  /*0e90*/  IMAD.HI.U32 R11, R3, R32, RZ ;  /* 0x00000020030b7227 */ /* 0x000fc800078e00ff */
[----:B------:R-:W-:Y:S02]  /*0ea0*/  IMAD.HI.U32 R19, R3, R34, RZ ;  /* 0x0000002203137227 */ /* 0x000fe400078e00ff */
[----:B------:R0:W1:Y:S02]  /*0eb0*/  F2I.FTZ.U32.TRUNC.NTZ R3, R28 ;  /* 0x0000001c00037305 */ /* 0x000064000021f000 */
[----:B------:R-:W-:Y:S01]  /*0ec0*/  @!P0 IMAD.MOV R15, RZ, RZ, -R15 ;  /* 0x000000ffff0f8224 */ /* 0x000fe200078e0a0f */
[C---:B------:R-:W-:Y:S01]  /*0ed0*/  ISETP.GT.U32.AND P0, PT, R29.reuse, R16, PT ;  /* 0x000000101d00720c */ /* 0x040fe20003f04070 */
[----:B------:R-:W-:Y:S01]  /*0ee0*/  @!P6 IMAD.IADD R12, R12, 0x1, -R29 ;  /* 0x000000010c0ce824 */ /* 0x000fe200078e0a1d */
[----:B------:R-:W-:Y:S01]  /*0ef0*/  ISETP.GT.U32.AND P6, PT, R29, R22, PT ;  /* 0x000000161d00720c */ /* 0x000fe20003fc4070 */
[----:B------:R-:W-:Y:S02]  /*0f00*/  IMAD.MOV R27, RZ, RZ, -R11 ;  /* 0x000000ffff1b7224 */ /* 0x000fe400078e0a0b */
[----:B------:R-:W-:-:S02]  /*0f10*/  IMAD.MOV.U32 R11, RZ, RZ, R0 ;  /* 0x000000ffff0b7224 */ /* 0x000fc400078e0000 */
[C---:B------:R-:W-:Y:S01]  /*0f20*/  IMAD R27, R29.reuse, R27, R32 ;  /* 0x0000001b1d1b7224 */ /* 0x040fe200078e0220 */
[----:B------:R-:W-:Y:S01]  /*0f30*/  LOP3.LUT R32, R108, 0x60, RZ, 0xfc, !PT ;  /* 0x000000606c207812 */ /* 0x000fe200078efcff */
[----:B------:R-:W-:Y:S01]  /*0f40*/  @!P5 IMAD.MOV R11, RZ, RZ, -R11 ;  /* 0x000000ffff0bd224 */ /* 0x000fe200078e0a0b */
[C---:B------:R-:W-:Y:S01]  /*0f50*/  ISETP.GT.U32.AND P5, PT, R29.reuse, R14, PT ;  /* 0x0000000e1d00720c */ /* 0x040fe20003fa4070 */
[----:B------:R-:W-:Y:S02]  /*0f60*/  IMAD.MOV R19, RZ, RZ, -R19 ;  /* 0x000000ffff137224 */ /* 0x000fe400078e0a13 */
[--C-:B------:R-:W-:Y:S01]  /*0f70*/  @!P3 IMAD.IADD R20, R20, 0x1, -R29.reuse ;  /* 0x000000011414b824 */ /* 0x100fe200078e0a1d */
[C---:B------:R-:W-:Y:S01]  /*0f80*/  ISETP.GT.U32.AND P3, PT, R29.reuse, R27, PT ;  /* 0x0000001b1d00720c */ /* 0x040fe20003f64070 */
[C---:B0-----:R-:W-:Y:S01]  /*0f90*/  IMAD R28, R29.reuse, R19, R34 ;  /* 0x000000131d1c7224 */ /* 0x041fe200078e0222 */
[----:B------:R-:W-:Y:S01]  /*0fa0*/  LOP3.LUT R34, R108, 0x68, RZ, 0xfc, !PT ;  /* 0x000000686c227812 */ /* 0x000fe200078efcff */
[--C-:B------:R-:W-:Y:S01]  /*0fb0*/  @!P1 IMAD.IADD R8, R8, 0x1, -R29.reuse ;  /* 0x0000000108089824 */ /* 0x100fe200078e0a1d */
[C---:B------:R-:W-:Y:S01]  /*0fc0*/  ISETP.GT.U32.AND P1, PT, R29.reuse, R21, PT ;  /* 0x000000151d00720c */ /* 0x040fe20003f24070 */
[--C-:B------:R-:W-:Y:S01]  /*0fd0*/  @!P0 IMAD.IADD R16, R16, 0x1, -R29.reuse ;  /* 0x0000000110108824 */ /* 0x100fe200078e0a1d */
[C---:B------:R-:W-:Y:S01]  /*0fe0*/  ISETP.GT.U32.AND P0, PT, R29.reuse, R25, PT ;  /* 0x000000191d00720c */ /* 0x040fe20003f04070 */
[----:B------:R-:W-:Y:S01]  /*0ff0*/  @!P6 IMAD.IADD R22, R22, 0x1, -R29 ;  /* 0x000000011616e824 */ /* 0x000fe200078e0a1d */
[----:B------:R-:W-:Y:S01]  /*1000*/  ISETP.GT.U32.AND P6, PT, R29, R28, PT ;  /* 0x0000001c1d00720c */ /* 0x000fe20003fc4070 */
[----:B------:R-:W-:-:S02]  /*1010*/  IMAD.MOV.U32 R17, RZ, RZ, R7 ;  /* 0x000000ffff117224 */ /* 0x000fc400078e0007 */
[----:B-1----:R-:W-:Y:S02]  /*1020*/  IMAD.MOV R0, RZ, RZ, -R3 ;  /* 0x000000ffff007224 */ /* 0x002fe400078e0a03 */
[----:B------:R-:W-:Y:S01]  /*1030*/  @!P2 IMAD.MOV R17, RZ, RZ, -R17 ;  /* 0x000000ffff11a224 */ /* 0x000fe200078e0a11 */
[C---:B------:R-:W-:Y:S01]  /*1040*/  ISETP.GT.U32.AND P2, PT, R29.reuse, R18, PT ;  /* 0x000000121d00720c */ /* 0x040fe20003f44070 */
[--C-:B------:R-:W-:Y:S01]  /*1050*/  @!P5 IMAD.IADD R14, R14, 0x1, -R29.reuse ;  /* 0x000000010e0ed824 */ /* 0x100fe200078e0a1d */
[----:B------:R-:W-:Y:S01]  /*1060*/  ISETP.GT.U32.AND P5, PT, R29, R23, PT ;  /* 0x000000171d00720c */ /* 0x000fe20003fa4070 */
[----:B------:R-:W-:Y:S02]  /*1070*/  IMAD R7, R0, R33, RZ ;  /* 0x0000002100077224 */ /* 0x000fe400078e02ff */
[----:B------:R-:W-:Y:S02]  /*1080*/  IMAD.MOV.U32 R2, RZ, RZ, RZ ;  /* 0x000000ffff027224 */ /* 0x000fe400078e00ff */
[----:B------:R-:W-:Y:S01]  /*1090*/  @!P3 IMAD.IADD R27, R27, 0x1, -R29 ;  /* 0x000000011b1bb824 */ /* 0x000fe200078e0a1d */
[----:B------:R-:W-:Y:S01]  /*10a0*/  ISETP.GE.AND P3, PT, R38, RZ, PT ;  /* 0x000000ff2600720c */ /* 0x000fe20003f66270 */
[----:B------:R-:W-:Y:S01]  /*10b0*/  IMAD.HI.U32 R2, R3, R7, R2 ;  /* 0x0000000703027227 */ /* 0x000fe200078e0002 */
[----:B------:R-:W-:-:S03]  /*10c0*/  SHF.R.S32.HI R3, RZ, 0x1f, R10 ;  /* 0x0000001fff037819 */ /* 0x000fc6000001140a */
[--C-:B------:R-:W-:Y:S01]  /*10d0*/  @!P1 IMAD.IADD R21, R21, 0x1, -R29.reuse ;  /* 0x0000000115159824 */ /* 0x100fe200078e0a1d */
[----:B------:R-:W-:Y:S01]  /*10e0*/  ISETP.GE.AND P1, PT, R35, RZ, PT ;  /* 0x000000ff2300720c */ /* 0x000fe20003f26270 */
[--C-:B------:R-:W-:Y:S01]  /*10f0*/  @!P0 IMAD.IADD R25, R25, 0x1, -R29.reuse ;  /* 0x0000000119198824 */ /* 0x100fe200078e0a1d */
[----:B------:R-:W-:Y:S01]  /*1100*/  ISETP.GE.AND P0, PT, R37, RZ, PT ;  /* 0x000000ff2500720c */ /* 0x000fe20003f06270 */
[----:B------:R-:W-:Y:S01]  /*1110*/  @!P6 IMAD.IADD R28, R28, 0x1, -R29 ;  /* 0x000000011c1ce824 */ /* 0x000fe200078e0a1d */
[----:B------:R-:W-:Y:S01]  /*1120*/  ISETP.GT.U32.AND P6, PT, R29, R27, PT ;  /* 0x0000001b1d00720c */ /* 0x000fe20003fc4070 */
[----:B------:R-:W-:Y:S01]  /*1130*/  IMAD.HI.U32 R2, R2, R100, RZ ;  /* 0x0000006402027227 */ /* 0x000fe200078e00ff */
[----:B------:R-:W-:Y:S02]  /*1140*/  LEA.HI R96, R3, R10, RZ, 0x7 ;  /* 0x0000000a03607211 */ /* 0x000fe400078f38ff */
[----:B------:R-:W-:Y:S01]  /*1150*/  SHF.R.S32.HI R10, RZ, 0x6, R9 ;  /* 0x00000006ff0a7819 */ /* 0x000fe20000011409 */
[--C-:B------:R-:W-:Y:S01]  /*1160*/  @!P2 IMAD.IADD R18, R18, 0x1, -R29.reuse ;  /* 0x000000011212a824 */ /* 0x100fe200078e0a1d */
[----:B------:R-:W-:Y:S01]  /*1170*/  ISETP.GE.AND P2, PT, R31, RZ, PT ;  /* 0x000000ff1f00720c */ /* 0x000fe20003f46270 */
[--C-:B------:R-:W-:Y:S01]  /*1180*/  @!P5 IMAD.IADD R23, R23, 0x1, -R29.reuse ;  /* 0x000000011717d824 */ /* 0x100fe200078e0a1d */
[----:B------:R-:W-:Y:S01]  /*1190*/  ISETP.GE.AND P5, PT, R36, RZ, PT ;  /* 0x000000ff2400720c */ /* 0x000fe20003fa6270 */
[----:B------:R-:W-:Y:S01]  /*11a0*/  IMAD.MOV R2, RZ, RZ, -R2 ;  /* 0x000000ffff027224 */ /* 0x000fe200078e0a02 */
[----:B------:R-:W-:Y:S01]  /*11b0*/  LOP3.LUT R35, R108, 0x6c, RZ, 0xfc, !PT ;  /* 0x0000006c6c237812 */ /* 0x000fe200078efcff */
[----:B------:R-:W-:Y:S01]  /*11c0*/  @!P1 IMAD.MOV R14, RZ, RZ, -R14 ;  /* 0x000000ffff0e9224 */ /* 0x000fe200078e0a0e */
[----:B------:R-:W-:Y:S01]  /*11d0*/  ISETP.GT.U32.AND P1, PT, R29, R23, PT ;  /* 0x000000171d00720c */ /* 0x000fe20003f24070 */
[----:B------:R-:W-:Y:S01]  /*11e0*/  IMAD R100, R33, R2, R100 ;  /* 0x0000000221647224 */ /* 0x000fe200078e0264 */
[----:B------:R-:W-:Y:S01]  /*11f0*/  LOP3.LUT R2, R9, 0x7, RZ, 0xc0, !PT ;  /* 0x0000000709027812 */ /* 0x000fe200078ec0ff */
[----:B------:R-:W-:Y:S01]  /*1200*/  @!P0 IMAD.MOV R18, RZ, RZ, -R18 ;  /* 0x000000ffff128224 */ /* 0x000fe200078e0a12 */
[----:B------:R-:W-:Y:S01]  /*1210*/  ISETP.GT.U32.AND P0, PT, R29, R28, PT ;  /* 0x0000001c1d00720c */ /* 0x000fe20003f04070 */
[----:B------:R-:W-:Y:S01]  /*1220*/  @!P6 IMAD.IADD R27, R27, 0x1, -R29 ;  /* 0x000000011b1be824 */ /* 0x000fe200078e0a1d */
[----:B------:R-:W-:Y:S01]  /*1230*/  ISETP.GT.U32.AND P6, PT, R33, R100, PT ;  /* 0x000000642100720c */ /* 0x000fe20003fc4070 */
[----:B------:R-:W-:Y:S01]  /*1240*/  IMAD.MOV.U32 R19, RZ, RZ, R8 ;  /* 0x000000ffff137224 */ /* 0x000fe200078e0008 */
[----:B------:R-:W-:Y:S01]  /*1250*/  LOP3.LUT R8, R9, 0x40, RZ, 0xc0, !PT ;  /* 0x0000004009087812 */ /* 0x000fe200078ec0ff */
[----:B------:R-:W-:Y:S01]  /*1260*/  @!P2 IMAD.MOV R12, RZ, RZ, -R12 ;  /* 0x000000ffff0ca224 */ /* 0x000fe200078e0a0c */
[C---:B------:R-:W-:Y:S01]  /*1270*/  ISETP.GT.U32.AND P2, PT, R29.reuse, R22, PT ;  /* 0x000000161d00720c */ /* 0x040fe20003f44070 */
[----:B------:R-:W-:Y:S01]  /*1280*/  @!P4 IMAD.MOV R19, RZ, RZ, -R19 ;  /* 0x000000ffff13c224 */ /* 0x000fe200078e0a13 */
[C---:B------:R-:W-:Y:S01]  /*1290*/  ISETP.GT.U32.AND P4, PT, R29.reuse, R21, PT ;  /* 0x000000151d00720c */ /* 0x040fe20003f84070 */
[----:B------:R-:W-:Y:S01]  /*12a0*/  @!P5 IMAD.MOV R16, RZ, RZ, -R16 ;  /* 0x000000ffff10d224 */ /* 0x000fe200078e0a10 */
[----:B------:R-:W-:Y:S01]  /*12b0*/  ISETP.GT.U32.AND P5, PT, R29, R25, PT ;  /* 0x000000191d00720c */ /* 0x000fe20003fa4070 */
[--C-:B------:R-:W-:Y:S01]  /*12c0*/  @!P1 IMAD.IADD R23, R23, 0x1, -R29.reuse ;  /* 0x0000000117179824 */ /* 0x100fe200078e0a1d */
[----:B------:R-:W-:Y:S01]  /*12d0*/  ISETP.GE.AND P1, PT, R41, RZ, PT ;  /* 0x000000ff2900720c */ /* 0x000fe20003f26270 */
[----:B------:R-:W-:Y:S01]  /*12e0*/  @!P0 IMAD.IADD R28, R28, 0x1, -R29 ;  /* 0x000000011c1c8824 */ /* 0x000fe200078e0a1d */
[----:B------:R-:W-:Y:S01]  /*12f0*/  ISETP.GE.AND P0, PT, R26, RZ, PT ;  /* 0x000000ff1a00720c */ /* 0x000fe20003f06270 */
[----:B------:R-:W-:Y:S01]  /*1300*/  @!P6 IMAD.IADD R100, R100, 0x1, -R33 ;  /* 0x000000016464e824 */ /* 0x000fe200078e0a21 */
[----:B------:R-:W-:Y:S01]  /*1310*/  LOP3.LUT R26, R108, 0x48, RZ, 0xfc, !PT ;  /* 0x000000486c1a7812 */ /* 0x000fe200078efcff */
[C---:B------:R-:W-:Y:S01]  /*1320*/  IMAD.SHL.U32 R0, R9.reuse, 0x8, RZ ;  /* 0x0000000809007824 */ /* 0x040fe200078e00ff */
[----:B------:R-:W-:Y:S01]  /*1330*/  SHF.R.S32.HI R96, RZ, 0x7, R96 ;  /* 0x00000007ff607819 */ /* 0x000fe20000011460 */
[----:B------:R-:W-:Y:S01]  /*1340*/  IMAD.SHL.U32 R6, R9, 0x40, RZ ;  /* 0x0000004009067824 */ /* 0x000fe200078e00ff */
[----:B------:R-:W-:Y:S01]  /*1350*/  ISETP.GT.U32.AND P6, PT, R33, R100, PT ;  /* 0x000000642100720c */ /* 0x000fe20003fc4070 */
[--C-:B------:R-:W-:Y:S01]  /*1360*/  @!P4 IMAD.IADD R21, R21, 0x1, -R29.reuse ;  /* 0x000000011515c824 */ /* 0x100fe200078e0a1d */
[----:B------:R-:W-:Y:S01]  /*1370*/  LOP3.LUT R7, R0, 0x30, RZ, 0xc0, !PT ;  /* 0x0000003000077812 */ /* 0x000fe200078ec0ff */
[--C-:B------:R-:W-:Y:S01]  /*1380*/  @!P2 IMAD.IADD R22, R22, 0x1, -R29.reuse ;  /* 0x000000011616a824 */ /* 0x100fe200078e0a1d */
[----:B------:R-:W-:Y:S01]  /*1390*/  SGXT R0, R10, 0x1 ;  /* 0x000000010a00781a */ /* 0x000fe20000000200 */
[----:B------:R-:W-:Y:S01]  /*13a0*/  @!P5 IMAD.IADD R25, R25, 0x1, -R29 ;  /* 0x000000011919d824 */ /* 0x000fe200078e0a1d */
[----:B------:R-:W-:Y:S01]  /*13b0*/  LOP3.LUT R29, R6, 0x800, RZ, 0xc0, !PT ;  /* 0x00000800061d7812 */ /* 0x000fe200078ec0ff */
[C---:B------:R-:W-:Y:S01]  /*13c0*/  IMAD.SHL.U32 R3, R9.reuse, 0x2, RZ ;  /* 0x0000000209037824 */ /* 0x040fe200078e00ff */
[----:B------:R-:W-:Y:S01]  /*13d0*/  SHF.R.U32.HI R6, RZ, 0x1, R8 ;  /* 0x00000001ff067819 */ /* 0x000fe20000011608 */
[----:B------:R-:W-:Y:S01]  /*13e0*/  IMAD R10, R2, 0x40, R7 ;  /* 0x00000040020a7824 */ /* 0x000fe200078e0207 */
[----:B------:R-:W-:Y:S01]  /*13f0*/  ISETP.GE.AND P5, PT, R24, RZ, PT ;  /* 0x000000ff1800720c */ /* 0x000fe20003fa6270 */
[----:B------:R-:W-:Y:S01]  /*1400*/  IMAD R24, R2, 0x100, R29 ;  /* 0x0000010002187824 */ /* 0x000fe200078e021d */
[----:B------:R-:W-:Y:S01]  /*1410*/  LOP3.LUT R29, R6, 0x10, R3, 0xf8, !PT ;  /* 0x00000010061d7812 */ /* 0x000fe200078ef803 */
[----:B------:R-:W-:Y:S01]  /*1420*/  IMAD.SHL.U32 R7, R9, 0x20, RZ ;  /* 0x0000002009077824 */ /* 0x000fe200078e00ff */
[----:B------:R-:W-:Y:S01]  /*1430*/  LOP3.LUT R0, R0, 0x90, RZ, 0xc0, !PT ;  /* 0x0000009000007812 */ /* 0x000fe200078ec0ff */
[----:B------:R-:W-:Y:S01]  /*1440*/  @!P1 IMAD.MOV R23, RZ, RZ, -R23 ;  /* 0x000000ffff179224 */ /* 0x000fe200078e0a17 */
[----:B------:R-:W-:Y:S01]  /*1450*/  ISETP.GE.AND P1, PT, R4, RZ, PT ;  /* 0x000000ff0400720c */ /* 0x000fe20003f26270 */
[----:B------:R-:W-:Y:S01]  /*1460*/  @!P0 IMAD.MOV R27, RZ, RZ, -R27 ;  /* 0x000000ffff1b8224 */ /* 0x000fe200078e0a1b */
[----:B------:R-:W-:Y:S01]  /*1470*/  ISETP.NE.AND P0, PT, RZ, c[0x0][0x178], PT ;  /* 0x00005e00ff007a0c */ /* 0x000fe20003f05270 */
[----:B------:R-:W-:Y:S01]  /*1480*/  IMAD.SHL.U32 R2, R2, 0x10, RZ ;  /* 0x0000001002027824 */ /* 0x000fe200078e00ff */
[----:B------:R-:W-:Y:S01]  /*1490*/  LOP3.LUT R29, R10, R29, RZ, 0x3c, !PT ;  /* 0x0000001d0a1d7212 */ /* 0x000fe200078e3cff */
[----:B------:R-:W-:Y:S01]  /*14a0*/  @!P6 IMAD.IADD R100, R100, 0x1, -R33 ;  /* 0x000000016464e824 */ /* 0x000fe200078e0a21 */
[----:B------:R-:W-:Y:S01]  /*14b0*/  LOP3.LUT R10, R7, 0x200, RZ, 0xc0, !PT ;  /* 0x00000200070a7812 */ /* 0x000fe200078ec0ff */
[----:B------:R-:W-:Y:S01]  /*14c0*/  @!P3 IMAD.MOV R20, RZ, RZ, -R20 ;  /* 0x000000ffff14b224 */ /* 0x000fe200078e0a14 */
[----:B------:R-:W-:Y:S01]  /*14d0*/  ISETP.GE.AND P4, PT, R39, RZ, PT ;  /* 0x000000ff2700720c */ /* 0x000fe20003f86270 */
[----:B------:R-:W-:Y:S01]  /*14e0*/  IMAD.MOV.U32 R110, RZ, RZ, R100 ;  /* 0x000000ffff6e7224 */ /* 0x000fe200078e0064 */
[----:B------:R-:W-:Y:S01]  /*14f0*/  ISETP.GE.AND P2, PT, R40, RZ, PT ;  /* 0x000000ff2800720c */ /* 0x000fe20003f46270 */
[----:B------:R-:W-:Y:S01]  /*1500*/  @!P5 IMAD.MOV R25, RZ, RZ, -R25 ;  /* 0x000000ffff19d224 */ /* 0x000fe200078e0a19 */
[----:B------:R-:W-:Y:S01]  /*1510*/  ISETP.GE.AND P6, PT, R5, RZ, PT ;  /* 0x000000ff0500720c */ /* 0x000fe20003fc6270 */
[----:B------:R-:W-:Y:S01]  /*1520*/  @!P1 IMAD.MOV R110, RZ, RZ, -R110 ;  /* 0x000000ffff6e9224 */ /* 0x000fe200078e0a6e */
[--C-:B------:R-:W-:Y:S01]  /*1530*/  LOP3.LUT R31, R2, 0x30, R3.reuse, 0x78, !PT ;  /* 0x00000030021f7812 */ /* 0x100fe200078e7803 */
[----:B------:R-:W-:Y:S01]  /*1540*/  IMAD R71, R56, c[0x0][0x188], RZ ;  /* 0x0000620038477a24 */ /* 0x000fe200078e02ff */
[----:B------:R-:W-:Y:S01]  /*1550*/  LOP3.LUT R3, R0, 0x7e, R3, 0x78, !PT ;  /* 0x0000007e00037812 */ /* 0x000fe200078e7803 */
[----:B------:R-:W-:Y:S01]  /*1560*/  IMAD.IADD R0, R10, 0x1, R29 ;  /* 0x000000010a007824 */ /* 0x000fe200078e021d */
[----:B------:R-:W-:Y:S01]  /*1570*/  ISETP.NE.AND P3, PT, RZ, c[0x0][0x17c], PT ;  /* 0x00005f00ff007a0c */ /* 0x000fe20003f65270 */
[----:B------:R-:W-:Y:S01]  /*1580*/  IMAD.IADD R2, R24, 0x1, R31 ;  /* 0x0000000118027824 */ /* 0x000fe200078e021f */
[----:B------:R-:W-:Y:S01]  /*1590*/  LOP3.LUT R10, RZ, c[0x0][0x17c], RZ, 0x33, !PT ;  /* 0x00005f00ff0a7a12 */ /* 0x000fe200078e33ff */
[----:B------:R-:W-:Y:S01]  /*15a0*/  @!P4 IMAD.MOV R21, RZ, RZ, -R21 ;  /* 0x000000ffff15c224 */ /* 0x000fe200078e0a15 */
[----:B------:R-:W-:Y:S01]  /*15b0*/  @!P0 LOP3.LUT R110, RZ, c[0x0][0x178], RZ, 0x33, !PT ;  /* 0x00005e00ff6e8a12 */ /* 0x000fe200078e33ff */
[----:B------:R-:W-:Y:S01]  /*15c0*/  @!P2 IMAD.MOV R22, RZ, RZ, -R22 ;  /* 0x000000ffff16a224 */ /* 0x000fe200078e0a16 */
[C---:B------:R-:W-:Y:S01]  /*15d0*/  SEL R36, R10.reuse, R11, !P3 ;  /* 0x0000000b0a247207 */ /* 0x040fe20005800000 */
[----:B------:R-:W-:Y:S01]  /*15e0*/  @!P6 IMAD.MOV R28, RZ, RZ, -R28 ;  /* 0x000000ffff1ce224 */ /* 0x000fe200078e0a1c */
[----:B------:R-:W-:Y:S01]  /*15f0*/  SEL R37, R10, R13, !P3 ;  /* 0x0000000d0a257207 */ /* 0x000fe20005800000 */
[----:B------:R-:W-:Y:S01]  /*1600*/  IMAD R110, R110, c[0x0][0x184], RZ ;  /* 0x000061006e6e7a24 */ /* 0x000fe200078e02ff */
[----:B------:R-:W-:Y:S01]  /*1610*/  SEL R38, R10, R15, !P3 ;  /* 0x0000000f0a267207 */ /* 0x000fe20005800000 */
[----:B------:R-:W-:Y:S01]  /*1620*/  IMAD R36, R36, c[0x0][0x190], RZ ;  /* 0x0000640024247a24 */ /* 0x000fe200078e02ff */
[C---:B------:R-:W-:Y:S01]  /*1630*/  SEL R39, R10.reuse, R17, !P3 ;  /* 0x000000110a277207 */ /* 0x040fe20005800000 */
        /* <DEDUP_REMOVED lines=23> */
[----:B------:R-:W-:Y:S01]  /*17b0*/  SEL R51, R10, R28, !P3 ;  /* 0x0000001c0a337207 */ /* 0x000fe20005800000 */
[----:B------:R-:W-:Y:S01]  /*17c0*/  IMAD R49, R49, c[0x0][0x190], RZ ;  /* 0x0000640031317a24 */ /* 0x000fe200078e02ff */
[----:B------:R-:W-:Y:S01]  /*17d0*/  LEA R134, P2, R110, c[0x0][0x160], 0x1 ;  /* 0x000058006e867a11 */ /* 0x000fe200078408ff */
[----:B------:R-:W-:Y:S01]  /*17e0*/  IMAD R50, R50, c[0x0][0x190], RZ ;  /* 0x0000640032327a24 */ /* 0x000fe200078e02ff */
[----:B------:R-:W-:Y:S01]  /*17f0*/  LEA R143, P3, R36, c[0x0][0x168], 0x1 ;  /* 0x00005a00248f7a11 */ /* 0x000fe200078608ff */
[----:B------:R-:W-:Y:S01]  /*1800*/  IMAD R51, R51, c[0x0][0x190], RZ ;  /* 0x0000640033337a24 */ /* 0x000fe200078e02ff */
[----:B------:R-:W-:Y:S01]  /*1810*/  LEA R141, P4, R37, c[0x0][0x168], 0x1 ;  /* 0x00005a00258d7a11 */ /* 0x000fe200078808ff */
[----:B------:R-:W-:Y:S01]  /*1820*/  IMAD R72, R35, c[0x0][0x188], RZ ;  /* 0x0000620023487a24 */ /* 0x000fe200078e02ff */
[----:B------:R-:W-:Y:S01]  /*1830*/  LOP3.LUT R11, R9, 0x7f, RZ, 0xc0, !PT ;  /* 0x0000007f090b7812 */ /* 0x000fe200078ec0ff */
[----:B------:R-:W-:Y:S01]  /*1840*/  IMAD R73, R34, c[0x0][0x188], RZ ;  /* 0x0000620022497a24 */ /* 0x000fe200078e02ff */
[----:B------:R-:W-:Y:S01]  /*1850*/  LEA.HI.X.SX32 R135, R110, c[0x0][0x164], 0x1, P2 ;  /* 0x000059006e877a11 */ /* 0x000fe200010f0eff */
[----:B------:R-:W-:Y:S01]  /*1860*/  IMAD R75, R32, c[0x0][0x188], RZ ;  /* 0x00006200204b7a24 */ /* 0x000fe200078e02ff */
[----:B------:R-:W-:Y:S01]  /*1870*/  LEA.HI.X.SX32 R142, R36, c[0x0][0x16c], 0x1, P3 ;  /* 0x00005b00248e7a11 */ /* 0x000fe200018f0eff */
[----:B------:R-:W-:Y:S01]  /*1880*/  IMAD.SHL.U32 R68, R11, 0x2, RZ ;  /* 0x000000020b447824 */ /* 0x000fe200078e00ff */
[----:B------:R-:W-:Y:S01]  /*1890*/  LEA.HI.X.SX32 R140, R37, c[0x0][0x16c], 0x1, P4 ;  /* 0x00005b00258c7a11 */ /* 0x000fe200020f0eff */
[----:B------:R-:W-:Y:S01]  /*18a0*/  IMAD R63, R11, c[0x0][0x18c], RZ ;  /* 0x000063000b3f7a24 */ /* 0x000fe200078e02ff */
[----:B------:R-:W-:Y:S01]  /*18b0*/  LEA R139, P5, R38, c[0x0][0x168], 0x1 ;  /* 0x00005a00268b7a11 */ /* 0x000fe200078a08ff */
[----:B------:R-:W-:Y:S01]  /*18c0*/  IMAD R76, R30, c[0x0][0x188], RZ ;  /* 0x000062001e4c7a24 */ /* 0x000fe200078e02ff */
[----:B------:R-:W-:Y:S01]  /*18d0*/  LEA R137, P6, R39, c[0x0][0x168], 0x1 ;  /* 0x00005a0027897a11 */ /* 0x000fe200078c08ff */
[----:B------:R-:W-:Y:S01]  /*18e0*/  IMAD R80, R26, c[0x0][0x188], RZ ;  /* 0x000062001a507a24 */ /* 0x000fe200078e02ff */
[----:B------:R-:W-:-:S02]  /*18f0*/  LEA R132, P0, R40, c[0x0][0x168], 0x1 ;  /* 0x00005a0028847a11 */ /* 0x000fc400078008ff */
[----:B------:R-:W-:Y:S02]  /*1900*/  LEA R131, P1, R41, c[0x0][0x168], 0x1 ;  /* 0x00005a0029837a11 */ /* 0x000fe400078208ff */
[----:B------:R-:W-:Y:S02]  /*1910*/  LEA R129, P2, R42, c[0x0][0x168], 0x1 ;  /* 0x00005a002a817a11 */ /* 0x000fe400078408ff */
[----:B------:R-:W-:Y:S02]  /*1920*/  LEA R127, P3, R43, c[0x0][0x168], 0x1 ;  /* 0x00005a002b7f7a11 */ /* 0x000fe400078608ff */
[----:B------:R-:W-:Y:S02]  /*1930*/  LEA R125, P4, R44, c[0x0][0x168], 0x1 ;  /* 0x00005a002c7d7a11 */ /* 0x000fe400078808ff */
[C---:B------:R-:W-:Y:S02]  /*1940*/  LOP3.LUT R10, R108.reuse, 0xc, RZ, 0xfc, !PT ;  /* 0x0000000c6c0a7812 */ /* 0x040fe400078efcff */
[----:B------:R-:W-:-:S02]  /*1950*/  LOP3.LUT R12, R108, 0x10, RZ, 0xfc, !PT ;  /* 0x000000106c0c7812 */ /* 0x000fc400078efcff */
[----:B------:R-:W-:Y:S01]  /*1960*/  LOP3.LUT R13, R108, 0x14, RZ, 0xfc, !PT ;  /* 0x000000146c0d7812 */ /* 0x000fe200078efcff */
[----:B------:R-:W-:Y:S01]  /*1970*/  IMAD R93, R10, c[0x0][0x188], RZ ;  /* 0x000062000a5d7a24 */ /* 0x000fe200078e02ff */
[----:B------:R-:W-:Y:S01]  /*1980*/  LOP3.LUT R14, R108, 0x18, RZ, 0xfc, !PT ;  /* 0x000000186c0e7812 */ /* 0x000fe200078efcff */
[----:B------:R-:W-:Y:S01]  /*1990*/  IMAD R92, R12, c[0x0][0x188], RZ ;  /* 0x000062000c5c7a24 */ /* 0x000fe200078e02ff */
[----:B------:R-:W-:Y:S01]  /*19a0*/  LEA.HI R15, R9, 0x1c, RZ, 0x1b ;  /* 0x0000001c090f7811 */ /* 0x000fe200078fd8ff */
[----:B------:R-:W-:Y:S01]  /*19b0*/  IMAD R91, R13, c[0x0][0x188], RZ ;  /* 0x000062000d5b7a24 */ /* 0x000fe200078e02ff */
[----:B------:R-:W-:Y:S01]  /*19c0*/  LOP3.LUT R16, R108, 0x20, RZ, 0xfc, !PT ;  /* 0x000000206c107812 */ /* 0x000fe200078efcff */
[----:B------:R-:W-:Y:S01]  /*19d0*/  IMAD R90, R14, c[0x0][0x188], RZ ;  /* 0x000062000e5a7a24 */ /* 0x000fe200078e02ff */
[C---:B------:R-:W-:Y:S01]  /*19e0*/  LOP3.LUT R17, R108.reuse, 0x24, RZ, 0xfc, !PT ;  /* 0x000000246c117812 */ /* 0x040fe200078efcff */
        /* <DEDUP_REMOVED lines=27> */
[----:B------:R-:W-:Y:S01]  /*1ba0*/  LEA.HI.X.SX32 R138, R38, c[0x0][0x16c], 0x1, P5 ;  /* 0x00005b00268a7a11 */ /* 0x000fe200028f0eff */
[----:B------:R-:W-:Y:S01]  /*1bb0*/  IMAD R65, R31, c[0x0][0x188], RZ ;  /* 0x000062001f417a24 */ /* 0x000fe200078e02ff */
[----:B------:R-:W-:Y:S01]  /*1bc0*/  LEA.HI.X.SX32 R136, R39, c[0x0][0x16c], 0x1, P6 ;  /* 0x00005b0027887a11 */ /* 0x000fe200030f0eff */
[----:B------:R-:W-:Y:S01]  /*1bd0*/  IMAD R74, R33, c[0x0][0x188], RZ ;  /* 0x00006200214a7a24 */ /* 0x000fe200078e02ff */
[----:B------:R-:W-:-:S02]  /*1be0*/  LEA.HI.X.SX32 R133, R40, c[0x0][0x16c], 0x1, P0 ;  /* 0x00005b0028857a11 */ /* 0x000fc400000f0eff */
[----:B------:R-:W-:Y:S02]  /*1bf0*/  LEA.HI.X.SX32 R130, R41, c[0x0][0x16c], 0x1, P1 ;  /* 0x00005b0029827a11 */ /* 0x000fe400008f0eff */
[----:B------:R-:W-:Y:S02]  /*1c00*/  LEA.HI.X.SX32 R128, R42, c[0x0][0x16c], 0x1, P2 ;  /* 0x00005b002a807a11 */ /* 0x000fe400010f0eff */
[----:B------:R-:W-:Y:S02]  /*1c10*/  LEA.HI.X.SX32 R126, R43, c[0x0][0x16c], 0x1, P3 ;  /* 0x00005b002b7e7a11 */ /* 0x000fe400018f0eff */
[----:B------:R-:W-:Y:S02]  /*1c20*/  LEA.HI.X.SX32 R124, R44, c[0x0][0x16c], 0x1, P4 ;  /* 0x00005b002c7c7a11 */ /* 0x000fe400020f0eff */
[----:B------:R-:W-:Y:S02]  /*1c30*/  LEA R123, P5, R45, c[0x0][0x168], 0x1 ;  /* 0x00005a002d7b7a11 */ /* 0x000fe400078a08ff */
[----:B------:R-:W-:-:S02]  /*1c40*/  LEA R121, P6, R46, c[0x0][0x168], 0x1 ;  /* 0x00005a002e797a11 */ /* 0x000fc400078c08ff */
[----:B------:R-:W-:Y:S02]  /*1c50*/  LEA R119, P0, R47, c[0x0][0x168], 0x1 ;  /* 0x00005a002f777a11 */ /* 0x000fe400078008ff */
[----:B------:R-:W-:Y:S02]  /*1c60*/  LEA R116, P1, R48, c[0x0][0x168], 0x1 ;  /* 0x00005a0030747a11 */ /* 0x000fe400078208ff */
[----:B------:R-:W-:Y:S02]  /*1c70*/  LEA R115, P2, R49, c[0x0][0x168], 0x1 ;  /* 0x00005a0031737a11 */ /* 0x000fe400078408ff */
[----:B------:R-:W-:Y:S02]  /*1c80*/  LEA R160, P3, R50, c[0x0][0x168], 0x1 ;  /* 0x00005a0032a07a11 */ /* 0x000fe400078608ff */
[----:B------:R-:W-:Y:S02]  /*1c90*/  LEA R162, P4, R51, c[0x0][0x168], 0x1 ;  /* 0x00005a0033a27a11 */ /* 0x000fe400078808ff */
[----:B------:R-:W-:-:S02]  /*1ca0*/  LOP3.LUT R97, R68, 0x10, RZ, 0x3c, !PT ;  /* 0x0000001044617812 */ /* 0x000fc400078e3cff */
[C---:B------:R-:W-:Y:S02]  /*1cb0*/  LOP3.LUT R98, R68.reuse, 0x20, RZ, 0x3c, !PT ;  /* 0x0000002044627812 */ /* 0x040fe400078e3cff */
[C---:B------:R-:W-:Y:S02]  /*1cc0*/  LOP3.LUT R99, R68.reuse, 0x30, RZ, 0x3c, !PT ;  /* 0x0000003044637812 */ /* 0x040fe400078e3cff */
[C---:B------:R-:W-:Y:S02]  /*1cd0*/  LOP3.LUT R100, R68.reuse, 0x40, RZ, 0x3c, !PT ;  /* 0x0000004044647812 */ /* 0x040fe400078e3cff */
[C---:B------:R-:W-:Y:S02]  /*1ce0*/  LOP3.LUT R101, R68.reuse, 0x50, RZ, 0x3c, !PT ;  /* 0x0000005044657812 */ /* 0x040fe400078e3cff */
[C---:B------:R-:W-:Y:S02]  /*1cf0*/  LOP3.LUT R102, R68.reuse, 0x60, RZ, 0x3c, !PT ;  /* 0x0000006044667812 */ /* 0x040fe400078e3cff */
[----:B------:R-:W-:-:S02]  /*1d00*/  LOP3.LUT R103, R68, 0x70, RZ, 0x3c, !PT ;  /* 0x0000007044677812 */ /* 0x000fc400078e3cff */
[----:B------:R-:W-:Y:S02]  /*1d10*/  LOP3.LUT R104, R3, 0x20, RZ, 0x3c, !PT ;  /* 0x0000002003687812 */ /* 0x000fe400078e3cff */
[----:B------:R-:W-:Y:S02]  /*1d20*/  LOP3.LUT R105, R2, 0x40, RZ, 0x3c, !PT ;  /* 0x0000004002697812 */ /* 0x000fe400078e3cff */
[----:B------:R-:W-:Y:S02]  /*1d30*/  LEA.HI.X.SX32 R122, R45, c[0x0][0x16c], 0x1, P5 ;  /* 0x00005b002d7a7a11 */ /* 0x000fe400028f0eff */
[----:B------:R-:W-:Y:S02]  /*1d40*/  LEA.HI.X.SX32 R120, R46, c[0x0][0x16c], 0x1, P6 ;  /* 0x00005b002e787a11 */ /* 0x000fe400030f0eff */
[----:B------:R-:W-:Y:S02]  /*1d50*/  LEA.HI.X.SX32 R118, R47, c[0x0][0x16c], 0x1, P0 ;  /* 0x00005b002f767a11 */ /* 0x000fe400000f0eff */
[----:B------:R-:W-:-:S02]  /*1d60*/  LEA.HI.X.SX32 R117, R48, c[0x0][0x16c], 0x1, P1 ;  /* 0x00005b0030757a11 */ /* 0x000fc400008f0eff */
[----:B------:R-:W-:Y:S02]  /*1d70*/  LEA.HI.X.SX32 R114, R49, c[0x0][0x16c], 0x1, P2 ;  /* 0x00005b0031727a11 */ /* 0x000fe400010f0eff */
[----:B------:R-:W-:Y:S02]  /*1d80*/  LEA.HI.X.SX32 R144, R50, c[0x0][0x16c], 0x1, P3 ;  /* 0x00005b0032907a11 */ /* 0x000fe400018f0eff */
[----:B------:R-:W-:Y:S02]  /*1d90*/  LEA.HI.X.SX32 R161, R51, c[0x0][0x16c], 0x1, P4 ;  /* 0x00005b0033a17a11 */ /* 0x000fe400020f0eff */
.L_x_2:
[----:B------:R-:W-:Y:S01]  /*1da0*/  ISETP.GE.AND P1, PT, R107, UR4, PT ;  /* 0x000000046b007c0c */ /* 0x000fe2000bf26270 */
[--C-:B------:R-:W-:Y:S01]  /*1db0*/  IMAD.WIDE R38, R95, 0x2, R134.reuse ;  /* 0x000000025f267825 */ /* 0x100fe200078e0286 */
[----:B------:R-:W-:Y:S02]  /*1dc0*/  ISETP.GE.AND P2, PT, R106, UR4, PT ;  /* 0x000000046a007c0c */ /* 0x000fe4000bf46270 */
[----:B------:R-:W-:Y:S01]  /*1dd0*/  ISETP.GE.AND P0, PT, R108, UR4, PT ;  /* 0x000000046c007c0c */ /* 0x000fe2000bf06270 */
[----:B------:R-:W-:Y:S01]  /*1de0*/  IMAD.WIDE R40, R94, 0x2, R134 ;  /* 0x000000025e287825 */ /* 0x000fe200078e0286 */
[----:B------:R-:W-:-:S02]  /*1df0*/  PRMT R154, RZ, 0x7610, R154 ;  /* 0x00007610ff9a7816 */ /* 0x000fc4000000009a */
[----:B------:R-:W-:Y:S01]  /*1e00*/  PRMT R112, RZ, 0x7610, R112 ;  /* 0x00007610ff707816 */ /* 0x000fe20000000070 */
[----:B------:R-:W-:Y:S01]  /*1e10*/  IMAD.WIDE R36, R60, 0x2, R134 ;  /* 0x000000023c247825 */ /* 0x000fe200078e0286 */
[----:B------:R-:W-:Y:S02]  /*1e20*/  ISETP.GE.AND P3, PT, R10, UR4, PT ;  /* 0x000000040a007c0c */ /* 0x000fe4000bf66270 */
[----:B------:R-:W-:Y:S01]  /*1e30*/  PRMT R113, RZ, 0x7610, R113 ;  /* 0x00007610ff717816 */ /* 0x000fe20000000071 */
[----:B------:R0:W2:Y:S01]  /*1e40*/  @!P1 LDG.E.U16 R154, [R38.64] ;  /* 0x00000006269a9981 */ /* 0x0000a2000c1e1500 */
[----:B------:R-:W-:-:S03]  /*1e50*/  ISETP.GE.AND P1, PT, R13, UR4, PT ;  /* 0x000000040d007c0c */ /* 0x000fc6000bf26270 */
[----:B------:R1:W3:Y:S01]  /*1e60*/  @!P2 LDG.E.U16 R112, [R40.64] ;  /* 0x000000062870a981 */ /* 0x0002e2000c1e1500 */
[----:B------:R-:W-:Y:S01]  /*1e70*/  ISETP.GE.AND P2, PT, R14, UR4, PT ;  /* 0x000000040e007c0c */ /* 0x000fe2000bf46270 */
[--C-:B------:R-:W-:Y:S02]  /*1e80*/  IMAD.WIDE R42, R93, 0x2, R134.reuse ;  /* 0x000000025d2a7825 */ /* 0x100fe400078e0286 */
[----:B------:R4:W5:Y:S01]  /*1e90*/  @!P0 LDG.E.U16 R113, [R36.64] ;  /* 0x0000000624718981 */ /* 0x000962000c1e1500 */
[----:B------:R-:W-:Y:S01]  /*1ea0*/  ISETP.GE.AND P0, PT, R12, UR4, PT ;  /* 0x000000040c007c0c */ /* 0x000fe2000bf06270 */
[----:B------:R-:W-:Y:S01]  /*1eb0*/  IMAD.WIDE R44, R90, 0x2, R134 ;  /* 0x000000025a2c7825 */ /* 0x000fe200078e0286 */
[----:B------:R-:W-:Y:S02]  /*1ec0*/  PRMT R145, RZ, 0x7610, R145 ;  /* 0x00007610ff917816 */ /* 0x000fe40000000091 */
[----:B----4-:R-:W-:-:S05]  /*1ed0*/  PRMT R36, RZ, 0x7610, R36 ;  /* 0x00007610ff247816 */ /* 0x010fca0000000024 */
[----:B------:R4:W2:Y:S01]  /*1ee0*/  @!P2 LDG.E.U16 R145, [R44.64] ;  /* 0x000000062c91a981 */ /* 0x0008a2000c1e1500 */
[----:B------:R-:W-:-:S03]  /*1ef0*/  PRMT R37, RZ, 0x7610, R37 ;  /* 0x00007610ff257816 */ /* 0x000fc60000000025 */
[----:B------:R4:W2:Y:S01]  /*1f00*/  @!P3 LDG.E.U16 R36, [R42.64] ;  /* 0x000000062a24b981 */ /* 0x0008a2000c1e1500 */
[----:B------:R-:W-:Y:S01]  /*1f10*/  ISETP.GE.AND P3, PT, R15, UR4, PT ;  /* 0x000000040f007c0c */ /* 0x000fe2000bf66270 */
[----:B-1----:R-:W-:Y:S01]  /*1f20*/  IMAD.WIDE R40, R92, 0x2, R134 ;  /* 0x000000025c287825 */ /* 0x002fe200078e0286 */
[----:B------:R-:W-:Y:S02]  /*1f30*/  PRMT R159, RZ, 0x7610, R159 ;  /* 0x00007610ff9f7816 */ /* 0x000fe4000000009f */
[----:B------:R-:W-:Y:S01]  /*1f40*/  ISETP.GE.AND P2, PT, R17, UR4, PT ;  /* 0x0000000411007c0c */ /* 0x000fe2000bf46270 */
[----:B------:R-:W-:Y:S01]  /*1f50*/  IMAD.WIDE R46, R67, 0x2, R134 ;  /* 0x00000002432e7825 */ /* 0x000fe200078e0286 */
[----:B0-----:R-:W-:Y:S02]  /*1f60*/  PRMT R38, RZ, 0x7610, R38 ;  /* 0x00007610ff267816 */ /* 0x001fe40000000026 */
[----:B------:R0:W2:Y:S01]  /*1f70*/  @!P0 LDG.E.U16 R159, [R40.64] ;  /* 0x00000006289f8981 */ /* 0x0000a2000c1e1500 */
[----:B----4-:R-:W-:Y:S01]  /*1f80*/  IMAD.WIDE R42, R91, 0x2, R134 ;  /* 0x000000025b2a7825 */ /* 0x010fe200078e0286 */
[----:B------:R-:W-:-:S02]  /*1f90*/  PRMT R146, RZ, 0x7610, R146 ;  /* 0x00007610ff927816 */ /* 0x000fc40000000092 */
[----:B------:R-:W-:Y:S01]  /*1fa0*/  PRMT R39, RZ, 0x7610, R39 ;  /* 0x00007610ff277816 */ /* 0x000fe20000000027 */
[--C-:B------:R-:W-:Y:S01]  /*1fb0*/  IMAD.WIDE R44, R88, 0x2, R134.reuse ;  /* 0x00000002582c7825 */ /* 0x100fe200078e0286 */
[----:B------:R1:W4:Y:S01]  /*1fc0*/  @!P1 LDG.E.U16 R37, [R42.64] ;  /* 0x000000062a259981 */ /* 0x000322000c1e1500 */
[----:B------:R-:W-:Y:S02]  /*1fd0*/  ISETP.GE.AND P1, PT, R16, UR4, PT ;  /* 0x0000000410007c0c */ /* 0x000fe4000bf26270 */
[----:B------:R-:W-:Y:S01]  /*1fe0*/  ISETP.GE.AND P0, PT, R20, UR4, PT ;  /* 0x0000000414007c0c */ /* 0x000fe2000bf06270 */
[----:B0-----:R-:W-:Y:S01]  /*1ff0*/  IMAD.WIDE R40, R89, 0x2, R134 ;  /* 0x0000000259287825 */ /* 0x001fe200078e0286 */
[----:B------:R-:W-:Y:S01]  /*2000*/  ISETP.GE.AND P4, PT, R19, UR4, PT ;  /* 0x0000000413007c0c */ /* 0x000fe2000bf86270 */
[----:B------:R0:W2:Y:S01]  /*2010*/  @!P3 LDG.E.U16 R38, [R46.64] ;  /* 0x000000062e26b981 */ /* 0x0000a2000c1e1500 */
[----:B------:R-:W-:Y:S02]  /*2020*/  ISETP.GE.AND P3, PT, R18, UR4, PT ;  /* 0x0000000412007c0c */ /* 0x000fe4000bf66270 */
[----:B------:R-:W-:Y:S01]  /*2030*/  PRMT R148, RZ, 0x7610, R148 ;  /* 0x00007610ff947816 */ /* 0x000fe20000000094 */
[----:B------:R0:W2:Y:S01]  /*2040*/  @!P2 LDG.E.U16 R39, [R44.64] ;  /* 0x000000062c27a981 */ /* 0x0000a2000c1e1500 */
[----:B-1----:R-:W-:-:S03]  /*2050*/  IMAD.WIDE R42, R86, 0x2, R134 ;  /* 0x00000002562a7825 */ /* 0x002fc600078e0286 */
[----:B------:R1:W2:Y:S01]  /*2060*/  @!P1 LDG.E.U16 R146, [R40.64] ;  /* 0x0000000628929981 */ /* 0x0002a2000c1e1500 */
[----:B------:R-:W-:Y:S02]  /*2070*/  ISETP.GE.AND P1, PT, R21, UR4, PT ;  /* 0x0000000415007c0c */ /* 0x000fe4000bf26270 */
[----:B------:R-:W-:Y:S01]  /*2080*/  ISETP.GE.AND P2, PT, R22, UR4, PT ;  /* 0x0000000416007c0c */ /* 0x000fe2000bf46270 */
[----:B0-----:R-:W-:Y:S01]  /*2090*/  IMAD.WIDE R44, R85, 0x2, R134 ;  /* 0x00000002552c7825 */ /* 0x001fe200078e0286 */
[----:B------:R-:W-:Y:S02]  /*20a0*/  PRMT R147, RZ, 0x7610, R147 ;  /* 0x00007610ff937816 */ /* 0x000fe40000000093 */
[----:B-1----:R-:W-:Y:S01]  /*20b0*/  PRMT R40, RZ, 0x7610, R40 ;  /* 0x00007610ff287816 */ /* 0x002fe20000000028 */
[----:B------:R-:W-:Y:S01]  /*20c0*/  IMAD.WIDE R46, R87, 0x2, R134 ;  /* 0x00000002572e7825 */ /* 0x000fe200078e0286 */
[----:B------:R0:W2:Y:S01]  /*20d0*/  @!P0 LDG.E.U16 R148, [R44.64] ;  /* 0x000000062c948981 */ /* 0x0000a2000c1e1500 */
[----:B------:R-:W-:-:S02]  /*20e0*/  ISETP.GE.AND P0, PT, R24, UR4, PT ;  /* 0x0000000418007c0c */ /* 0x000fc4000bf06270 */
[----:B------:R-:W-:Y:S01]  /*20f0*/  PRMT R41, RZ, 0x7610, R41 ;  /* 0x00007610ff297816 */ /* 0x000fe20000000029 */
[----:B------:R1:W4:Y:S01]  /*2100*/  @!P4 LDG.E.U16 R40, [R42.64] ;  /* 0x000000062a28c981 */ /* 0x000322000c1e1500 */
[----:B------:R-:W-:Y:S02]  /*2110*/  ISETP.GE.AND P4, PT, R25, UR4, PT ;  /* 0x0000000419007c0c */ /* 0x000fe4000bf86270 */
[----:B------:R-:W-:Y:S01]  /*2120*/  PRMT R149, RZ, 0x7610, R149 ;  /* 0x00007610ff957816 */ /* 0x000fe20000000095 */
[----:B------:R1:W4:Y:S01]  /*2130*/  @!P3 LDG.E.U16 R147, [R46.64] ;  /* 0x000000062e93b981 */ /* 0x000322000c1e1500 */
[----:B0-----:R-:W-:Y:S01]  /*2140*/  IMAD.WIDE R44, R84, 0x2, R134 ;  /* 0x00000002542c7825 */ /* 0x001fe200078e0286 */
[----:B------:R-:W-:-:S04]  /*2150*/  PRMT R150, RZ, 0x7610, R150 ;  /* 0x00007610ff967816 */ /* 0x000fc80000000096 */
[----:B------:R0:W4:Y:S01]  /*2160*/  @!P1 LDG.E.U16 R41, [R44.64] ;  /* 0x000000062c299981 */ /* 0x000122000c1e1500 */
[----:B-1----:R-:W-:Y:S01]  /*2170*/  IMAD.WIDE R46, R83, 0x2, R134 ;  /* 0x00000002532e7825 */ /* 0x002fe200078e0286 */
[----:B------:R-:W-:Y:S02]  /*2180*/  ISETP.GE.AND P1, PT, R26, UR4, PT ;  /* 0x000000041a007c0c */ /* 0x000fe4000bf26270 */
[----:B------:R-:W-:Y:S02]  /*2190*/  PRMT R43, RZ, 0x7610, R43 ;  /* 0x00007610ff2b7816 */ /* 0x000fe4000000002b */
[----:B------:R1:W4:Y:S01]  /*21a0*/  @!P2 LDG.E.U16 R149, [R46.64] ;  /* 0x000000062e95a981 */ /* 0x000322000c1e1500 */
[----:B0-----:R-:W-:Y:S01]  /*21b0*/  IMAD.WIDE R44, R82, 0x2, R134 ;  /* 0x00000002522c7825 */ /* 0x001fe200078e0286 */
[----:B------:R-:W-:-:S04]  /*21c0*/  PRMT R151, RZ, 0x7610, R151 ;  /* 0x00007610ff977816 */ /* 0x000fc80000000097 */
[----:B------:R0:W4:Y:S01]  /*21d0*/  @!P0 LDG.E.U16 R150, [R44.64] ;  /* 0x000000062c968981 */ /* 0x000122000c1e1500 */
[----:B-1----:R-:W-:Y:S01]  /*21e0*/  IMAD.WIDE R46, R81, 0x2, R134 ;  /* 0x00000002512e7825 */ /* 0x002fe200078e0286 */
[----:B------:R-:W-:-:S04]  /*21f0*/  ISETP.GE.AND P0, PT, R28, UR4, PT ;  /* 0x000000041c007c0c */ /* 0x000fc8000bf06270 */
[----:B------:R1:W4:Y:S01]  /*2200*/  @!P4 LDG.E.U16 R43, [R46.64] ;  /* 0x000000062e2bc981 */ /* 0x000322000c1e1500 */
[----:B------:R-:W-:Y:S01]  /*2210*/  PRMT R152, RZ, 0x7610, R152 ;  /* 0x00007610ff987816 */ /* 0x000fe20000000098 */
[----:B-1----:R-:W-:Y:S01]  /*2220*/  IMAD.WIDE R46, R80, 0x2, R134 ;  /* 0x00000002502e7825 */ /* 0x002fe200078e0286 */
[----:B------:R-:W-:-:S04]  /*2230*/  ISETP.GE.AND P3, PT, R23, UR4, PT ;  /* 0x0000000417007c0c */ /* 0x000fc8000bf66270 */
[----:B------:R1:W4:Y:S01]  /*2240*/  @!P1 LDG.E.U16 R151, [R46.64] ;  /* 0x000000062e979981 */ /* 0x000322000c1e1500 */
[----:B------:R-:W-:Y:S02]  /*2250*/  ISETP.GE.AND P1, PT, R29, UR4, PT ;  /* 0x000000041d007c0c */ /* 0x000fe4000bf26270 */
[----:B0-----:R-:W-:Y:S01]  /*2260*/  PRMT R45, RZ, 0x7610, R45 ;  /* 0x00007610ff2d7816 */ /* 0x001fe2000000002d */
[----:B-1----:R-:W-:Y:S01]  /*2270*/  IMAD.WIDE R46, R78, 0x2, R134 ;  /* 0x000000024e2e7825 */ /* 0x002fe200078e0286 */
[----:B------:R-:W-:-:S04]  /*2280*/  ISETP.GE.AND P2, PT, R27, UR4, PT ;  /* 0x000000041b007c0c */ /* 0x000fc8000bf46270 */
[----:B------:R0:W4:Y:S01]  /*2290*/  @!P0 LDG.E.U16 R152, [R46.64] ;  /* 0x000000062e988981 */ /* 0x000122000c1e1500 */
[----:B------:R-:W-:Y:S01]  /*22a0*/  ISETP.GE.AND P0, PT, R30, UR4, PT ;  /* 0x000000041e007c0c */ /* 0x000fe2000bf06270 */
[----:B------:R-:W-:Y:S01]  /*22b0*/  IMAD.WIDE R48, R66, 0x2, R134 ;  /* 0x0000000242307825 */ /* 0x000fe200078e0286 */
[----:B------:R-:W-:Y:S02]  /*22c0*/  PRMT R42, RZ, 0x7610, R42 ;  /* 0x00007610ff2a7816 */ /* 0x000fe4000000002a */
[----:B------:R-:W-:Y:S02]  /*22d0*/  PRMT R153, RZ, 0x7610, R153 ;  /* 0x00007610ff997816 */ /* 0x000fe40000000099 */
[----:B------:R-:W-:Y:S02]  /*22e0*/  PRMT R44, RZ, 0x7610, R44 ;  /* 0x00007610ff2c7816 */ /* 0x000fe4000000002c */
[----:B------:R1:W4:Y:S01]  /*22f0*/  @!P3 LDG.E.U16 R42, [R48.64] ;  /* 0x00000006302ab981 */ /* 0x000322000c1e1500 */
[----:B0-----:R-:W-:-:S05]  /*2300*/  IMAD.WIDE R46, R77, 0x2, R134 ;  /* 0x000000024d2e7825 */ /* 0x001fca00078e0286 */
[----:B------:R0:W4:Y:S01]  /*2310*/  @!P1 LDG.E.U16 R45, [R46.64] ;  /* 0x000000062e2d9981 */ /* 0x000122000c1e1500 */
[----:B------:R-:W-:Y:S01]  /*2320*/  ISETP.GE.AND P1, PT, R31, UR4, PT ;  /* 0x000000041f007c0c */ /* 0x000fe2000bf26270 */
[----:B-1----:R-:W-:-:S05]  /*2330*/  IMAD.WIDE R48, R79, 0x2, R134 ;  /* 0x000000024f307825 */ /* 0x002fca00078e0286 */
[----:B------:R1:W4:Y:S01]  /*2340*/  @!P2 LDG.E.U16 R44, [R48.64] ;  /* 0x00000006302ca981 */ /* 0x000322000c1e1500 */
[----:B0-----:R-:W-:-:S05]  /*2350*/  IMAD.WIDE R46, R76, 0x2, R134 ;  /* 0x000000024c2e7825 */ /* 0x001fca00078e0286 */
[----:B------:R0:W4:Y:S01]  /*2360*/  @!P0 LDG.E.U16 R153, [R46.64] ;  /* 0x000000062e998981 */ /* 0x000122000c1e1500 */
[----:B------:R-:W-:Y:S01]  /*2370*/  ISETP.GE.AND P0, PT, R32, UR4, PT ;  /* 0x0000000420007c0c */ /* 0x000fe2000bf06270 */
[----:B-1----:R-:W-:Y:S01]  /*2380*/  IMAD.WIDE R48, R65, 0x2, R134 ;  /* 0x0000000241307825 */ /* 0x002fe200078e0286 */
[----:B0-----:R-:W-:Y:S02]  /*2390*/  PRMT R46, RZ, 0x7610, R46 ;  /* 0x00007610ff2e7816 */ /* 0x001fe4000000002e */
[----:B------:R-:W-:-:S04]  /*23a0*/  PRMT R156, RZ, 0x7610, R156 ;  /* 0x00007610ff9c7816 */ /* 0x000fc8000000009c */
[----:B------:R0:W4:Y:S01]  /*23b0*/  @!P1 LDG.E.U16 R46, [R48.64] ;  /* 0x00000006302e9981 */ /* 0x000122000c1e1500 */
[----:B------:R-:W-:Y:S02]  /*23c0*/  ISETP.GE.AND P1, PT, R33, UR4, PT ;  /* 0x0000000421007c0c */ /* 0x000fe4000bf26270 */
[----:B------:R-:W-:Y:S01]  /*23d0*/  PRMT R47, RZ, 0x7610, R47 ;  /* 0x00007610ff2f7816 */ /* 0x000fe2000000002f */
[----:B0-----:R-:W-:-:S05]  /*23e0*/  IMAD.WIDE R48, R75, 0x2, R134 ;  /* 0x000000024b307825 */ /* 0x001fca00078e0286 */
[----:B------:R0:W4:Y:S01]  /*23f0*/  @!P0 LDG.E.U16 R156, [R48.64] ;  /* 0x00000006309c8981 */ /* 0x000122000c1e1500 */
[----:B------:R-:W-:Y:S02]  /*2400*/  ISETP.GE.AND P0, PT, R34, UR4, PT ;  /* 0x0000000422007c0c */ /* 0x000fe4000bf06270 */
[----:B------:R-:W-:Y:S01]  /*2410*/  PRMT R158, RZ, 0x7610, R158 ;  /* 0x00007610ff9e7816 */ /* 0x000fe2000000009e */
[----:B0-----:R-:W-:-:S05]  /*2420*/  IMAD.WIDE R48, R74, 0x2, R134 ;  /* 0x000000024a307825 */ /* 0x001fca00078e0286 */
[----:B------:R0:W4:Y:S01]  /*2430*/  @!P1 LDG.E.U16 R47, [R48.64] ;  /* 0x00000006302f9981 */ /* 0x000122000c1e1500 */
[----:B------:R-:W-:Y:S01]  /*2440*/  ISETP.GE.AND P1, PT, R35, UR4, PT ;  /* 0x0000000423007c0c */ /* 0x000fe2000bf26270 */
[----:B------:R-:W-:-:S04]  /*2450*/  IMAD.WIDE R50, R72, 0x2, R134 ;  /* 0x0000000248327825 */ /* 0x000fc800078e0286 */
[----:B0-----:R-:W-:-:S05]  /*2460*/  IMAD.WIDE R48, R73, 0x2, R134 ;  /* 0x0000000249307825 */ /* 0x001fca00078e0286 */
[----:B------:R0:W4:Y:S01]  /*2470*/  @!P0 LDG.E.U16 R158, [R48.64] ;  /* 0x00000006309e8981 */ /* 0x000122000c1e1500 */
[----:B------:R-:W-:Y:S02]  /*2480*/  ISETP.GE.AND P0, PT, R56, UR4, PT ;  /* 0x0000000438007c0c */ /* 0x000fe4000bf06270 */
[----:B------:R-:W-:Y:S02]  /*2490*/  PRMT R157, RZ, 0x7610, R157 ;  /* 0x00007610ff9d7816 */ /* 0x000fe4000000009d */
[----:B0-----:R-:W-:-:S06]  /*24a0*/  PRMT R48, RZ, 0x7610, R48 ;  /* 0x00007610ff307816 */ /* 0x001fcc0000000030 */
        /* <DEDUP_REMOVED lines=8> */
[----:B------:R0:W4:Y:S02]  /*2530*/  @!P1 LDG.E.U16 R49, [R50.64] ;  /* 0x0000000632319981 */ /* 0x000124000c1e1500 */
[----:B0-----:R-:W-:-:S05]  /*2540*/  IMAD.WIDE R50, R69, 0x2, R134 ;  /* 0x0000000245327825 */ /* 0x001fca00078e0286 */
[----:B------:R0:W4:Y:S01]  /*2550*/  @!P0 LDG.E.U16 R155, [R50.64] ;  /* 0x00000006329b8981 */ /* 0x000122000c1e1500 */
[----:B------:R-:W-:Y:S01]  /*2560*/  ISETP.GE.AND P0, PT, R59, UR4, PT ;  /* 0x000000043b007c0c */ /* 0x000fe2000bf06270 */
[----:B------:R-:W-:Y:S01]  /*2570*/  IMAD.WIDE R110, R64, 0x2, R134 ;  /* 0x00000002406e7825 */ /* 0x000fe200078e0286 */
[----:B0-----:R-:W-:-:S11]  /*2580*/  PRMT R50, RZ, 0x7610, R50 ;  /* 0x00007610ff327816 */ /* 0x001fd60000000032 */
[----:B------:R0:W4:Y:S04]  /*2590*/  @!P0 LDG.E.U16 R50, [R110.64] ;  /* 0x000000066e328981 */ /* 0x000128000c1e1500 */
[----:B------:R-:W-:Y:S01]  /*25a0*/  BAR.SYNC.DEFER_BLOCKING 0x0 ;  /* 0x0000000000007b1d */ /* 0x000fe20000010000 */
[----:B------:R-:W-:Y:S02]  /*25b0*/  ISETP.GE.AND P0, PT, R11, UR4, PT ;  /* 0x000000040b007c0c */ /* 0x000fe4000bf06270 */
[----:B------:R-:W-:Y:S01]  /*25c0*/  PRMT R51, RZ, 0x7610, R51 ;  /* 0x00007610ff337816 */ /* 0x000fe20000000033 */
[----:B0-----:R-:W-:Y:S02]  /*25d0*/  IMAD.MOV.U32 R110, RZ, RZ, R162 ;  /* 0x000000ffff6e7224 */ /* 0x001fe400078e00a2 */
[----:B------:R-:W-:Y:S01]  /*25e0*/  IMAD.MOV.U32 R111, RZ, RZ, R161 ;  /* 0x000000ffff6f7224 */ /* 0x000fe200078e00a1 */
[----:B------:R-:W-:-:S04]  /*25f0*/  LOP3.LUT R115, R115, R114, RZ, 0x3c, !PT ;  /* 0x0000007273737212 */ /* 0x000fc800078e3cff */
[----:B------:R-:W-:Y:S01]  /*2600*/  LOP3.LUT R114, R115, R114, RZ, 0x3c, !PT ;  /* 0x0000007273727212 */ /* 0x000fe200078e3cff */
[----:B-----5:R-:W-:Y:S04]  /*2610*/  STS.U16 [R3], R113 ;  /* 0x0000007103007388 */ /* 0x020fe80000000400 */
[----:B---3--:R0:W-:Y:S02]  /*2620*/  STS.U16 [R3+0x200], R112 ;  /* 0x0002007003007388 */ /* 0x0081e40000000400 */
[----:B0-----:R-:W-:-:S05]  /*2630*/  IMAD.WIDE R112, R63, 0x2, R110 ;  /* 0x000000023f707825 */ /* 0x001fca00078e026e */
[----:B------:R0:W3:Y:S01]  /*2640*/  @!P0 LDG.E.U16 R51, [R112.64] ;  /* 0x0000000670338981 */ /* 0x0000e2000c1e1500 */
[----:B------:R-:W-:Y:S01]  /*2650*/  LOP3.LUT R115, R115, R114, RZ, 0x3c, !PT ;  /* 0x0000007273737212 */ /* 0x000fe200078e3cff */
[----:B0-----:R-:W-:Y:S02]  /*2660*/  IMAD.MOV.U32 R112, RZ, RZ, R160 ;  /* 0x000000ffff707224 */ /* 0x001fe400078e00a0 */
[--C-:B------:R-:W-:Y:S01]  /*2670*/  IMAD.MOV.U32 R113, RZ, RZ, R144.reuse ;  /* 0x000000ffff717224 */ /* 0x100fe200078e0090 */
[----:B------:R-:W-:-:S03]  /*2680*/  PRMT R144, RZ, 0x7610, R144 ;  /* 0x00007610ff907816 */ /* 0x000fc60000000090 */
[----:B------:R-:W-:Y:S01]  /*2690*/  IMAD.WIDE R160, R63, 0x2, R112 ;  /* 0x000000023fa07825 */ /* 0x000fe200078e0270 */
[----:B--2---:R0:W-:Y:S01]  /*26a0*/  STS.U16 [R3+0x600], R145 ;  /* 0x0006009103007388 */ /* 0x0041e20000000400 */
[----:B------:R-:W-:-:S03]  /*26b0*/  LOP3.LUT R119, R119, R118, RZ, 0x3c, !PT ;  /* 0x0000007677777212 */ /* 0x000fc600078e3cff */
[----:B------:R1:W2:Y:S01]  /*26c0*/  @!P0 LDG.E.U16 R144, [R160.64] ;  /* 0x00000006a0908981 */ /* 0x0002a2000c1e1500 */
[----:B------:R-:W-:Y:S02]  /*26d0*/  LOP3.LUT R118, R119, R118, RZ, 0x3c, !PT ;  /* 0x0000007677767212 */ /* 0x000fe400078e3cff */
[----:B0-----:R-:W-:Y:S01]  /*26e0*/  PRMT R145, RZ, 0x7610, R145 ;  /* 0x00007610ff917816 */ /* 0x001fe20000000091 */
[----:B-1----:R-:W-:Y:S01]  /*26f0*/  IMAD.WIDE R160, R63, 0x2, R114 ;  /* 0x000000023fa07825 */ /* 0x002fe200078e0272 */
[----:B------:R0:W-:Y:S01]  /*2700*/  STS.U16 [R3+0x800], R146 ;  /* 0x0008009203007388 */ /* 0x0001e20000000400 */
[----:B------:R-:W-:-:S03]  /*2710*/  LOP3.LUT R121, R121, R120, RZ, 0x3c, !PT ;  /* 0x0000007879797212 */ /* 0x000fc600078e3cff */
[----:B------:R1:W5:Y:S01]  /*2720*/  @!P0 LDG.E.U16 R145, [R160.64] ;  /* 0x00000006a0918981 */ /* 0x000362000c1e1500 */
[----:B------:R-:W-:Y:S02]  /*2730*/  LOP3.LUT R119, R119, R118, RZ, 0x3c, !PT ;  /* 0x0000007677777212 */ /* 0x000fe400078e3cff */
[----:B0-----:R-:W-:Y:S01]  /*2740*/  PRMT R146, RZ, 0x7610, R146 ;  /* 0x00007610ff927816 */ /* 0x001fe20000000092 */
[----:B-1----:R-:W-:Y:S01]  /*2750*/  IMAD.WIDE R160, R63, 0x2, R116 ;  /* 0x000000023fa07825 */ /* 0x002fe200078e0274 */
[----:B------:R-:W-:Y:S01]  /*2760*/  LOP3.LUT R120, R121, R120, RZ, 0x3c, !PT ;  /* 0x0000007879787212 */ /* 0x000fe200078e3cff */
[----:B----4-:R0:W-:Y:S01]  /*2770*/  STS.U16 [R3+0xa00], R147 ;  /* 0x000a009303007388 */ /* 0x0101e20000000400 */
[----:B------:R-:W-:-:S03]  /*2780*/  LOP3.LUT R123, R123, R122, RZ, 0x3c, !PT ;  /* 0x0000007a7b7b7212 */ /* 0x000fc600078e3cff */
[----:B------:R1:W4:Y:S01]  /*2790*/  @!P0 LDG.E.U16 R146, [R160.64] ;  /* 0x00000006a0928981 */ /* 0x000322000c1e1500 */
[----:B------:R-:W-:Y:S02]  /*27a0*/  LOP3.LUT R121, R121, R120, RZ, 0x3c, !PT ;  /* 0x0000007879797212 */ /* 0x000fe400078e3cff */
[----:B0-----:R-:W-:Y:S01]  /*27b0*/  PRMT R147, RZ, 0x7610, R147 ;  /* 0x00007610ff937816 */ /* 0x001fe20000000093 */
[----:B-1----:R-:W-:Y:S01]  /*27c0*/  IMAD.WIDE R160, R63, 0x2, R118 ;  /* 0x000000023fa07825 */ /* 0x002fe200078e0276 */
[----:B------:R-:W-:Y:S01]  /*27d0*/  LOP3.LUT R122, R123, R122, RZ, 0x3c, !PT ;  /* 0x0000007a7b7a7212 */ /* 0x000fe200078e3cff */
[----:B------:R0:W-:Y:S01]  /*27e0*/  STS.U16 [R3+0xc00], R148 ;  /* 0x000c009403007388 */ /* 0x0001e20000000400 */
[----:B------:R-:W-:-:S03]  /*27f0*/  LOP3.LUT R125, R125, R124, RZ, 0x3c, !PT ;  /* 0x0000007c7d7d7212 */ /* 0x000fc600078e3cff */
[----:B------:R1:W2:Y:S01]  /*2800*/  @!P0 LDG.E.U16 R147, [R160.64] ;  /* 0x00000006a0938981 */ /* 0x0002a2000c1e1500 */
        /* <DEDUP_REMOVED lines=24> */
[C---:B------:R-:W-:Y:S01]  /*2990*/  LOP3.LUT R130, R131.reuse, R130, RZ, 0x3c, !PT ;  /* 0x0000008283827212 */ /* 0x040fe200078e3cff */
[----:B------:R0:W-:Y:S04]  /*29a0*/  STS.U16 [R3+0x1400], R152 ;  /* 0x0014009803007388 */ /* 0x0001e80000000400 */
[----:B------:R1:W2:Y:S01]  /*29b0*/  @!P0 LDG.E.U16 R151, [R160.64] ;  /* 0x00000006a0978981 */ /* 0x0002a2000c1e1500 */
[----:B------:R-:W-:-:S02]  /*29c0*/  LOP3.LUT R131, R131, R130, RZ, 0x3c, !PT ;  /* 0x0000008283837212 */ /* 0x000fc400078e3cff */
[----:B0-----:R-:W-:Y:S01]  /*29d0*/  PRMT R152, RZ, 0x7610, R152 ;  /* 0x00007610ff987816 */ /* 0x001fe20000000098 */
[----:B-1----:R-:W-:Y:S01]  /*29e0*/  IMAD.WIDE R160, R63, 0x2, R128 ;  /* 0x000000023fa07825 */ /* 0x002fe200078e0280 */
[----:B------:R0:W-:Y:S01]  /*29f0*/  STS.U16 [R3+0x1600], R153 ;  /* 0x0016009903007388 */ /* 0x0001e20000000400 */
[----:B------:R-:W-:-:S03]  /*2a00*/  LOP3.LUT R137, R137, R136, RZ, 0x3c, !PT ;  /* 0x0000008889897212 */ /* 0x000fc600078e3cff */
[----:B------:R1:W4:Y:S01]  /*2a10*/  @!P0 LDG.E.U16 R152, [R160.64] ;  /* 0x00000006a0988981 */ /* 0x000322000c1e1500 */
        /* <DEDUP_REMOVED lines=9> */
[----:B------:R-:W-:Y:S02]  /*2ab0*/  LOP3.LUT R138, R139, R138, RZ, 0x3c, !PT ;  /* 0x0000008a8b8a7212 */ /* 0x000fe400078e3cff */
[----:B------:R-:W-:Y:S01]  /*2ac0*/  LOP3.LUT R141, R141, R140, RZ, 0x3c, !PT ;  /* 0x0000008c8d8d7212 */ /* 0x000fe200078e3cff */
[----:B------:R0:W-:Y:S01]  /*2ad0*/  STS.U16 [R3+0x1a00], R158 ;  /* 0x001a009e03007388 */ /* 0x0001e20000000400 */
[----:B------:R-:W-:-:S03]  /*2ae0*/  LOP3.LUT R143, R143, R142, RZ, 0x3c, !PT ;  /* 0x0000008e8f8f7212 */ /* 0x000fc600078e3cff */
[----:B------:R1:W5:Y:S01]  /*2af0*/  @!P0 LDG.E.U16 R156, [R160.64] ;  /* 0x00000006a09c8981 */ /* 0x000362000c1e1500 */
[----:B------:R-:W-:Y:S02]  /*2b00*/  LOP3.LUT R139, R139, R138, RZ, 0x3c, !PT ;  /* 0x0000008a8b8b7212 */ /* 0x000fe400078e3cff */
[----:B0-----:R-:W-:Y:S01]  /*2b10*/  PRMT R158, RZ, 0x7610, R158 ;  /* 0x00007610ff9e7816 */ /* 0x001fe2000000009e */
[----:B-1----:R-:W-:Y:S01]  /*2b20*/  IMAD.WIDE R160, R63, 0x2, R136 ;  /* 0x000000023fa07825 */ /* 0x002fe200078e0288 */
[----:B------:R-:W-:Y:S02]  /*2b30*/  LOP3.LUT R140, R141, R140, RZ, 0x3c, !PT ;  /* 0x0000008c8d8c7212 */ /* 0x000fe400078e3cff */
[----:B------:R-:W-:Y:S02]  /*2b40*/  LOP3.LUT R142, R143, R142, RZ, 0x3c, !PT ;  /* 0x0000008e8f8e7212 */ /* 0x000fe400078e3cff */
[----:B------:R0:W5:Y:S01]  /*2b50*/  @!P0 LDG.E.U16 R158, [R160.64] ;  /* 0x00000006a09e8981 */ /* 0x000162000c1e1500 */
[----:B------:R-:W-:-:S02]  /*2b60*/  LOP3.LUT R141, R141, R140, RZ, 0x3c, !PT ;  /* 0x0000008c8d8d7212 */ /* 0x000fc400078e3cff */
[----:B------:R-:W-:Y:S01]  /*2b70*/  LOP3.LUT R143, R143, R142, RZ, 0x3c, !PT ;  /* 0x0000008e8f8f7212 */ /* 0x000fe200078e3cff */
[----:B------:R1:W-:Y:S01]  /*2b80*/  STS.U16 [R3+0x400], R159 ;  /* 0x0004009f03007388 */ /* 0x0003e20000000400 */
[----:B0-----:R-:W-:-:S03]  /*2b90*/  IMAD.WIDE R160, R63, 0x2, R138 ;  /* 0x000000023fa07825 */ /* 0x001fc600078e028a */
[----:B------:R0:W-:Y:S01]  /*2ba0*/  STS.U16 [R3+0x1c00], R157 ;  /* 0x001c009d03007388 */ /* 0x0001e20000000400 */
[----:B------:R-:W-:Y:S02]  /*2bb0*/  PRMT R162, RZ, 0x7610, R162 ;  /* 0x00007610ffa27816 */ /* 0x000fe400000000a2 */
[----:B-1----:R-:W-:Y:S02]  /*2bc0*/  PRMT R159, RZ, 0x7610, R159 ;  /* 0x00007610ff9f7816 */ /* 0x002fe4000000009f */
[----:B0-----:R-:W-:-:S06]  /*2bd0*/  PRMT R157, RZ, 0x7610, R157 ;  /* 0x00007610ff9d7816 */ /* 0x001fcc000000009d */
[----:B------:R0:W5:Y:S02]  /*2be0*/  @!P0 LDG.E.U16 R157, [R160.64] ;  /* 0x00000006a09d8981 */ /* 0x000164000c1e1500 */
[C---:B0-----:R-:W-:Y:S02]  /*2bf0*/  IMAD.WIDE R160, R63.reuse, 0x2, R140 ;  /* 0x000000023fa07825 */ /* 0x041fe400078e028c */
[----:B------:R-:W-:Y:S04]  /*2c00*/  STS.U16 [R3+0x1e00], R155 ;  /* 0x001e009b03007388 */ /* 0x000fe80000000400 */
[----:B------:R0:W-:Y:S04]  /*2c10*/  STS.U16 [R104+0x100], R154 ;  /* 0x0001009a68007388 */ /* 0x0001e80000000400 */
[----:B------:R-:W5:Y:S01]  /*2c20*/  @!P0 LDG.E.U16 R159, [R160.64] ;  /* 0x00000006a09f8981 */ /* 0x000f62000c1e1500 */
[----:B0-----:R-:W-:-:S05]  /*2c30*/  IMAD.WIDE R154, R63, 0x2, R142 ;  /* 0x000000023f9a7825 */ /* 0x001fca00078e028e */
[----:B------:R-:W5:Y:S04]  /*2c40*/  @!P0 LDG.E.U16 R162, [R154.64] ;  /* 0x000000069aa28981 */ /* 0x000f68000c1e1500 */
[----:B------:R-:W-:Y:S04]  /*2c50*/  STS.U16 [R104+0x300], R36 ;  /* 0x0003002468007388 */ /* 0x000fe80000000400 */
        /* <DEDUP_REMOVED lines=14> */
[----:B---3--:R-:W-:Y:S04]  /*2d40*/  STS.U16 [R68+0x2000], R51 ;  /* 0x0020003344007388 */ /* 0x008fe80000000400 */
[----:B--2---:R-:W-:Y:S04]  /*2d50*/  STS.U16 [R68+0x2800], R151 ;  /* 0x0028009744007388 */ /* 0x004fe80000000400 */
[----:B------:R-:W-:Y:S04]  /*2d60*/  STS.U16 [R97+0x2100], R144 ;  /* 0x0021009061007388 */ /* 0x000fe80000000400 */
[----:B----4-:R-:W-:Y:S04]  /*2d70*/  STS.U16 [R97+0x2900], R152 ;  /* 0x0029009861007388 */ /* 0x010fe80000000400 */
[----:B-----5:R-:W-:Y:S04]  /*2d80*/  STS.U16 [R98+0x2200], R145 ;  /* 0x0022009162007388 */ /* 0x020fe80000000400 */
        /* <DEDUP_REMOVED lines=11> */
[----:B------:R-:W-:Y:S06]  /*2e40*/  BAR.SYNC.DEFER_BLOCKING 0x0 ;  /* 0x0000000000007b1d */ /* 0x000fec0000010000 */
[----:B------:R-:W-:Y:S04]  /*2e50*/  LDSM.16.MT88.4 R36, [R0] ;  /* 0x000000000024783b */ /* 0x000fe80000004200 */
[----:B------:R-:W0:Y:S04]  /*2e60*/  LDSM.16.M88.4 R44, [R2+0x2000] ;  /* 0x00200000022c783b */ /* 0x000e280000000200 */
[----:B------:R-:W1:Y:S04]  /*2e70*/  LDSM.16.MT88.4 R48, [R0+0x400] ;  /* 0x000400000030783b */ /* 0x000e680000004200 */
[----:B------:R-:W-:Y:S01]  /*2e80*/  LDSM.16.M88.4 R40, [R105+0x2000] ;  /* 0x002000006928783b */ /* 0x000fe20000000200 */
[----:B0-----:R-:W-:Y:S03]  /*2e90*/  HMMA.16816.F32 R52, R36, R44, R52 ;  /* 0x0000002c2434723c */ /* 0x001fe60000001834 */
[----:B------:R-:W0:Y:S11]  /*2ea0*/  LDSM.16.MT88.4 R36, [R0+0x800] ;  /* 0x000800000024783b */ /* 0x000e360000004200 */
[----:B------:R-:W-:Y:S10]  /*2eb0*/  @!UPT UIADD3 URZ, URZ, URZ, URZ ;  /* 0x0000003f3f3ff290 */ /* 0x000ff4000fffe03f */
[----:B-1----:R-:W-:Y:S01]  /*2ec0*/  HMMA.16816.F32 R52, R48, R46, R52 ;  /* 0x0000002e3034723c */ /* 0x002fe20000001834 */
[----:B------:R-:W1:Y:S04]  /*2ed0*/  LDSM.16.MT88.4 R44, [R0+0xc00] ;  /* 0x000c0000002c783b */ /* 0x000e680000004200 */
[----:B------:R-:W-:Y:S11]  /*2ee0*/  LDSM.16.M88.4 R48, [R2+0x2080] ;  /* 0x002080000230783b */ /* 0x000ff60000000200 */
[----:B------:R-:W-:Y:S08]  /*2ef0*/  @!UPT UIADD3 URZ, URZ, URZ, URZ ;  /* 0x0000003f3f3ff290 */ /* 0x000ff0000fffe03f */
[----:B0-----:R-:W-:Y:S01]  /*2f00*/  HMMA.16816.F32 R52, R36, R40, R52 ;  /* 0x000000282434723c */ /* 0x001fe20000001834 */
[----:B------:R-:W0:Y:S11]  /*2f10*/  LDSM.16.MT88.4 R36, [R0+0x1000] ;  /* 0x001000000024783b */ /* 0x000e360000004200 */
[----:B------:R-:W-:Y:S11]  /*2f20*/  @!UPT UIADD3 URZ, URZ, URZ, URZ ;  /* 0x0000003f3f3ff290 */ /* 0x000ff6000fffe03f */
[----:B------:R-:W-:Y:S01]  /*2f30*/  @!UPT UIADD3 URZ, URZ, URZ, URZ ;  /* 0x0000003f3f3ff290 */ /* 0x000fe2000fffe03f */
        /* <DEDUP_REMOVED lines=9> */
[----:B------:R-:W1:Y:S01]  /*2fd0*/  LDSM.16.MT88.4 R40, [R0+0x1c00] ;  /* 0x001c00000028783b */ /* 0x000e620000004200 */
[----:B------:R-:W-:Y:S01]  /*2fe0*/  IADD3 R96, R96, -0x1, RZ ;  /* 0xffffffff60607810 */ /* 0x000fe20007ffe0ff */
[----:B------:R-:W-:-:S03]  /*2ff0*/  IMAD.WIDE R48, R61, 0x2, R140 ;  /* 0x000000023d307825 */ /* 0x000fc600078e028c */
[----:B------:R-:W-:Y:S11]  /*3000*/  ISETP.NE.U32.AND P0, PT, R96, RZ, PT ;  /* 0x000000ff6000720c */ /* 0x000ff60003f05070 */
[----:B------:R-:W-:Y:S07]  /*3010*/  @!UPT UIADD3 URZ, URZ, URZ, URZ ;  /* 0x0000003f3f3ff290 */ /* 0x000fee000fffe03f */
[----:B0-----:R-:W-:Y:S01]  /*3020*/  HMMA.16816.F32 R36, R44, R52, R36 ;  /* 0x000000342c24723c */ /* 0x001fe20000001824 */
[----:B------:R-:W-:Y:S02]  /*3030*/  IMAD.MOV.U32 R141, RZ, RZ, R48 ;  /* 0x000000ffff8d7224 */ /* 0x000fe400078e0030 */
[----:B------:R-:W-:-:S04]  /*3040*/  IMAD.MOV.U32 R140, RZ, RZ, R49 ;  /* 0x000000ffff8c7224 */ /* 0x000fc800078e0031 */
[----:B------:R-:W-:-:S04]  /*3050*/  IMAD.WIDE R46, R61, 0x2, R130 ;  /* 0x000000023d2e7825 */ /* 0x000fc800078e0282 */
[----:B------:R-:W-:-:S04]  /*3060*/  IMAD.WIDE R44, R61, 0x2, R128 ;  /* 0x000000023d2c7825 */ /* 0x000fc800078e0280 */
[----:B------:R-:W-:Y:S02]  /*3070*/  IMAD.MOV.U32 R131, RZ, RZ, R46 ;  /* 0x000000ffff837224 */ /* 0x000fe400078e002e */
[----:B------:R-:W-:Y:S02]  /*3080*/  IMAD.MOV.U32 R130, RZ, RZ, R47 ;  /* 0x000000ffff827224 */ /* 0x000fe400078e002f */
[----:B------:R-:W-:Y:S02]  /*3090*/  IMAD.MOV.U32 R129, RZ, RZ, R44 ;  /* 0x000000ffff817224 */ /* 0x000fe400078e002c */
[----:B------:R-:W-:Y:S02]  /*30a0*/  IMAD.MOV.U32 R128, RZ, RZ, R45 ;  /* 0x000000ffff807224 */ /* 0x000fe400078e002d */
[----:B------:R-:W-:-:S04]  /*30b0*/  IMAD.WIDE R48, R61, 0x2, R136 ;  /* 0x000000023d307825 */ /* 0x000fc800078e0288 */
[----:B------:R-:W-:-:S04]  /*30c0*/  IMAD.WIDE R46, R61, 0x2, R126 ;  /* 0x000000023d2e7825 */ /* 0x000fc800078e027e */
[C---:B------:R-:W-:Y:S01]  /*30d0*/  IMAD.WIDE R44, R61.reuse, 0x2, R122 ;  /* 0x000000023d2c7825 */ /* 0x040fe200078e027a */
[----:B-1----:R-:W-:Y:S01]  /*30e0*/  HMMA.16816.F32 R52, R40, R54, R36 ;  /* 0x000000362834723c */ /* 0x002fe20000001824 */
[----:B------:R-:W-:Y:S02]  /*30f0*/  UIADD3 UR4, UR4, -0x80, URZ ;  /* 0xffffff8004047890 */ /* 0x000fe4000fffe03f */
[----:B------:R-:W-:-:S04]  /*3100*/  IMAD.WIDE R144, R61, 0x2, R142 ;  /* 0x000000023d907825 */ /* 0x000fc800078e028e */
[----:B------:R-:W-:Y:S02]  /*3110*/  IMAD.MOV.U32 R137, RZ, RZ, R48 ;  /* 0x000000ffff897224 */ /* 0x000fe400078e0030 */
[----:B------:R-:W-:Y:S02]  /*3120*/  IMAD.MOV.U32 R136, RZ, RZ, R49 ;  /* 0x000000ffff887224 */ /* 0x000fe400078e0031 */
[----:B------:R-:W-:Y:S02]  /*3130*/  IMAD.MOV.U32 R127, RZ, RZ, R46 ;  /* 0x000000ffff7f7224 */ /* 0x000fe400078e002e */
[----:B------:R-:W-:Y:S02]  /*3140*/  IMAD.MOV.U32 R126, RZ, RZ, R47 ;  /* 0x000000ffff7e7224 */ /* 0x000fe400078e002f */
[----:B------:R-:W-:Y:S02]  /*3150*/  IMAD.MOV.U32 R123, RZ, RZ, R44 ;  /* 0x000000ffff7b7224 */ /* 0x000fe400078e002c */
[----:B------:R-:W-:-:S02]  /*3160*/  IMAD.MOV.U32 R122, RZ, RZ, R45 ;  /* 0x000000ffff7a7224 */ /* 0x000fc400078e002d */
[----:B------:R-:W-:-:S04]  /*3170*/  IMAD.WIDE R50, R61, 0x2, R138 ;  /* 0x000000023d327825 */ /* 0x000fc800078e028a */
[----:B------:R-:W-:-:S04]  /*3180*/  IMAD.WIDE R48, R61, 0x2, R124 ;  /* 0x000000023d307825 */ /* 0x000fc800078e027c */
[----:B------:R-:W-:-:S04]  /*3190*/  IMAD.WIDE R46, R61, 0x2, R120 ;  /* 0x000000023d2e7825 */ /* 0x000fc800078e0278 */
[----:B------:R-:W-:-:S04]  /*31a0*/  IMAD.WIDE R44, R61, 0x2, R118 ;  /* 0x000000023d2c7825 */ /* 0x000fc800078e0276 */
[----:B------:R-:W-:-:S04]  /*31b0*/  IMAD.WIDE R36, R61, 0x2, R114 ;  /* 0x000000023d247825 */ /* 0x000fc800078e0272 */
[----:B------:R-:W-:-:S04]  /*31c0*/  IMAD.WIDE R112, R61, 0x2, R112 ;  /* 0x000000023d707825 */ /* 0x000fc800078e0270 */
[----:B------:R-:W-:-:S04]  /*31d0*/  IMAD.WIDE R110, R61, 0x2, R110 ;  /* 0x000000023d6e7825 */ /* 0x000fc800078e026e */
[----:B------:R-:W-:Y:S02]  /*31e0*/  IMAD.MOV.U32 R143, RZ, RZ, R144 ;  /* 0x000000ffff8f7224 */ /* 0x000fe400078e0090 */
[----:B------:R-:W-:Y:S02]  /*31f0*/  IMAD.MOV.U32 R142, RZ, RZ, R145 ;  /* 0x000000ffff8e7224 */ /* 0x000fe400078e0091 */
[----:B------:R-:W-:Y:S02]  /*3200*/  IMAD.MOV.U32 R139, RZ, RZ, R50 ;  /* 0x000000ffff8b7224 */ /* 0x000fe400078e0032 */
[----:B------:R-:W-:Y:S02]  /*3210*/  IMAD.MOV.U32 R138, RZ, RZ, R51 ;  /* 0x000000ffff8a7224 */ /* 0x000fe400078e0033 */
        /* <DEDUP_REMOVED lines=14> */
[----:B------:R-:W-:Y:S01]  /*3300*/  IMAD.MOV.U32 R161, RZ, RZ, R111 ;  /* 0x000000ffffa17224 */ /* 0x000fe200078e006f */
[----:B------:R-:W-:Y:S01]  /*3310*/  @!P0 CALL.REL.NOINC `(.L_x_1) ;  /* 0x0000001000008944 */ /* 0x000fe20003c00000 */
[----:B------:R-:W-:Y:S05]  /*3320*/  BRA `(.L_x_2) ;  /* 0xffffea7000007947 */ /* 0x000fea000383ffff */
.L_x_1:
[----:B------:R-:W-:Y:S02]  /*3330*/  F2FP.PACK_AB R52, R53, R52 ;  /* 0x000000343534723e */ /* 0x000fe400000000ff */
[----:B------:R-:W-:Y:S02]  /*3340*/  F2FP.PACK_AB R54, R55, R54 ;  /* 0x000000363736723e */ /* 0x000fe400000000ff */
.L_x_0:
[----:B------:R-:W-:Y:S01]  /*3350*/  BAR.SYNC.DEFER_BLOCKING 0x0 ;  /* 0x0000000000007b1d */ /* 0x000fe20000010000 */
[----:B------:R-:W-:-:S02]  /*3360*/  LOP3.LUT R0, R7, 0x60, RZ, 0xc0, !PT ;  /* 0x0000006007007812 */ /* 0x000fc400078ec0ff */
[----:B------:R-:W-:Y:S02]  /*3370*/  ISETP.NE.U32.AND P0, PT, R8, RZ, PT ;  /* 0x000000ff0800720c */ /* 0x000fe40003f05070 */
[----:B------:R-:W-:Y:S02]  /*3380*/  LOP3.LUT R3, R0, 0x1c, R9, 0xf8, !PT ;  /* 0x0000001c00037812 */ /* 0x000fe400078ef809 */
[----:B------:R-:W-:Y:S02]  /*3390*/  SEL R0, RZ, 0x240, !P0 ;  /* 0x00000240ff007807 */ /* 0x000fe40004000000 */
[----:B------:R-:W-:Y:S02]  /*33a0*/  LOP3.LUT R9, R9, 0x20, RZ, 0xc0, !PT ;  /* 0x0000002009097812 */ /* 0x000fe400078ec0ff */
[----:B------:R-:W-:Y:S02]  /*33b0*/  LOP3.LUT R0, R3, R0, RZ, 0x3c, !PT ;  /* 0x0000000003007212 */ /* 0x000fe400078e3cff */
[----:B------:R-:W-:-:S02]  /*33c0*/  SHF.R.U32.HI R3, RZ, 0x4, R9 ;  /* 0x00000004ff037819 */ /* 0x000fc40000011609 */
[----:B------:R-:W-:Y:S01]  /*33d0*/  LOP3.LUT R2, R7, 0x300, RZ, 0xc0, !PT ;  /* 0x0000030007027812 */ /* 0x000fe200078ec0ff */
[----:B------:R-:W-:Y:S01]  /*33e0*/  IMAD R9, R9, 0x4, R0 ;  /* 0x0000000409097824 */ /* 0x000fe200078e0200 */
[C---:B------:R-:W-:Y:S01]  /*33f0*/  ISETP.GE.AND P0, PT, R4.reuse, c[0x0][0x178], PT ;  /* 0x00005e0004007a0c */ /* 0x040fe20003f06270 */
[----:B------:R-:W-:Y:S01]  /*3400*/  IMAD R4, R4, c[0x0][0x194], RZ ;  /* 0x0000650004047a24 */ /* 0x000fe200078e02ff */
[----:B------:R-:W-:Y:S01]  /*3410*/  LOP3.LUT R0, R5, 0x8, R108, 0xfe, !PT ;  /* 0x0000000805007812 */ /* 0x000fe200078efe6c */
[----:B------:R-:W-:Y:S01]  /*3420*/  IMAD R2, R109, 0x4, R2 ;  /* 0x000000046d027824 */ /* 0x000fe200078e0202 */
[----:B------:R-:W-:Y:S02]  /*3430*/  LOP3.LUT R7, R9, 0x20, RZ, 0x3c, !PT ;  /* 0x0000002009077812 */ /* 0x000fe400078e3cff */
[C---:B------:R-:W-:Y:S01]  /*3440*/  ISETP.LT.AND P1, PT, R0.reuse, c[0x0][0x17c], !P0 ;  /* 0x00005f0000007a0c */ /* 0x040fe20004721270 */
[----:B------:R0:W-:Y:S01]  /*3450*/  STS [R9], R52 ;  /* 0x0000003409007388 */ /* 0x0001e20000000800 */
[----:B------:R-:W-:Y:S01]  /*3460*/  LOP3.LUT R6, R3, R2, R6, 0xf6, !PT ;  /* 0x0000000203067212 */ /* 0x000fe200078ef606 */
[----:B------:R-:W-:Y:S01]  /*3470*/  IMAD R0, R0, c[0x0][0x198], RZ ;  /* 0x0000660000007a24 */ /* 0x000fe200078e02ff */
[----:B------:R-:W-:Y:S01]  /*3480*/  LOP3.LUT R3, R5, R108, RZ, 0xfc, !PT ;  /* 0x0000006c05037212 */ /* 0x000fe200078efcff */
[----:B------:R1:W-:Y:S01]  /*3490*/  STS [R7+0x100], R54 ;  /* 0x0001003607007388 */ /* 0x0003e20000000800 */
[----:B------:R-:W-:-:S02]  /*34a0*/  LOP3.LUT R8, R6, 0x40, RZ, 0x3c, !PT ;  /* 0x0000004006087812 */ /* 0x000fc400078e3cff */
[--C-:B------:R-:W-:Y:S01]  /*34b0*/  LOP3.LUT R2, R5, 0x4, R108.reuse, 0xfe, !PT ;  /* 0x0000000405027812 */ /* 0x100fe200078efe6c */
[----:B------:R-:W-:Y:S01]  /*34c0*/  BAR.SYNC.DEFER_BLOCKING 0x0 ;  /* 0x0000000000007b1d */ /* 0x000fe20000010000 */
[C---:B------:R-:W-:Y:S01]  /*34d0*/  ISETP.LT.AND P3, PT, R3.reuse, c[0x0][0x17c], !P0 ;  /* 0x00005f0003007a0c */ /* 0x040fe20004761270 */
[----:B------:R-:W-:Y:S01]  /*34e0*/  IMAD R3, R3, c[0x0][0x198], RZ ;  /* 0x0000660003037a24 */ /* 0x000fe200078e02ff */
[----:B------:R-:W-:Y:S02]  /*34f0*/  LOP3.LUT R108, R5, 0xc, R108, 0xfe, !PT ;  /* 0x0000000c056c7812 */ /* 0x000fe400078efe6c */
[----:B0-----:R-:W-:Y:S01]  /*3500*/  LEA R9, P4, R4, c[0x0][0x170], 0x1 ;  /* 0x00005c0004097a11 */ /* 0x001fe200078808ff */
[C---:B-1----:R-:W-:Y:S01]  /*3510*/  IMAD R7, R2.reuse, c[0x0][0x198], RZ ;  /* 0x0000660002077a24 */ /* 0x042fe200078e02ff */
[----:B------:R-:W-:Y:S02]  /*3520*/  ISETP.LT.AND P2, PT, R2, c[0x0][0x17c], !P0 ;  /* 0x00005f0002007a0c */ /* 0x000fe40004741270 */
[----:B------:R-:W-:-:S02]  /*3530*/  ISETP.LT.AND P0, PT, R108, c[0x0][0x17c], !P0 ;  /* 0x00005f006c007a0c */ /* 0x000fc40004701270 */
[----:B------:R-:W-:Y:S02]  /*3540*/  LEA.HI.X.SX32 R10, R4, c[0x0][0x174], 0x1, P4 ;  /* 0x00005d00040a7a11 */ /* 0x000fe400020f0eff */
[-C--:B------:R-:W-:Y:S02]  /*3550*/  LEA R2, P5, R3, R9.reuse, 0x1 ;  /* 0x0000000903027211 */ /* 0x080fe400078a08ff */
[-C--:B------:R-:W-:Y:S02]  /*3560*/  LEA R4, P6, R7, R9.reuse, 0x1 ;  /* 0x0000000907047211 */ /* 0x080fe400078c08ff */
[-C--:B------:R-:W-:Y:S02]  /*3570*/  LEA.HI.X.SX32 R3, R3, R10.reuse, 0x1, P5 ;  /* 0x0000000a03037211 */ /* 0x080fe400028f0eff */
[----:B------:R-:W-:Y:S01]  /*3580*/  LEA.HI.X.SX32 R5, R7, R10, 0x1, P6 ;  /* 0x0000000a07057211 */ /* 0x000fe200030f0eff */
[----:B------:R-:W0:Y:S04]  /*3590*/  LDS.U16 R11, [R6] ;  /* 0x00000000060b7984 */ /* 0x000e280000000400 */
[----:B------:R-:W1:Y:S04]  /*35a0*/  LDS.U16 R15, [R8] ;  /* 0x00000000080f7984 */ /* 0x000e680000000400 */
[----:B------:R2:W3:Y:S02]  /*35b0*/  LDS.U16 R13, [R6+0x80] ;  /* 0x00008000060d7984 */ /* 0x0004e40000000400 */
[----:B--2---:R-:W-:-:S04]  /*35c0*/  LEA R6, P4, R0, R9, 0x1 ;  /* 0x0000000900067211 */ /* 0x004fc800078808ff */
[----:B------:R-:W-:Y:S01]  /*35d0*/  LEA.HI.X.SX32 R7, R0, R10, 0x1, P4 ;  /* 0x0000000a00077211 */ /* 0x000fe200020f0eff */
[----:B0-----:R0:W-:Y:S04]  /*35e0*/  @P3 STG.E.U16 [R2.64], R11 ;  /* 0x0000000b02003986 */ /* 0x0011e8000c101506 */
[----:B-1----:R0:W-:Y:S04]  /*35f0*/  @P2 STG.E.U16 [R4.64], R15 ;  /* 0x0000000f04002986 */ /* 0x0021e8000c101506 */
[----:B---3--:R0:W-:Y:S01]  /*3600*/  @P1 STG.E.U16 [R6.64], R13 ;  /* 0x0000000d06001986 */ /* 0x0081e2000c101506 */
[----:B------:R-:W-:Y:S05]  /*3610*/  @!P0 EXIT ;  /* 0x000000000000894d */ /* 0x000fea0003800000 */
[----:B0-----:R-:W0:Y:S01]  /*3620*/  LDS.U16 R5, [R8+0x80] ;  /* 0x0000800008057984 */ /* 0x001e220000000400 */
[----:B------:R-:W-:-:S05]  /*3630*/  IMAD R108, R108, c[0x0][0x198], RZ ;  /* 0x000066006c6c7a24 */ /* 0x000fca00078e02ff */
[----:B------:R-:W-:-:S04]  /*3640*/  LEA R2, P0, R108, R9, 0x1 ;  /* 0x000000096c027211 */ /* 0x000fc800078008ff */
[----:B------:R-:W-:-:S05]  /*3650*/  LEA.HI.X.SX32 R3, R108, R10, 0x1, P0 ;  /* 0x0000000a6c037211 */ /* 0x000fca00000f0eff */
[----:B0-----:R-:W-:Y:S01]  /*3660*/  STG.E.U16 [R2.64], R5 ;  /* 0x0000000502007986 */ /* 0x001fe2000c101506 */
[----:B------:R-:W-:Y:S05]  /*3670*/  EXIT ;  /* 0x000000000000794d */ /* 0x000fea0003800000 */
.L_x_3:
[----:B------:R-:W-:-:S00]  /*3680*/  BRA `(.L_x_3) ;  /* 0xfffffff000007947 */ /* 0x000fc0000383ffff */
[----:B------:R-:W-:-:S00]  /*3690*/  NOP ;  /* 0x0000000000007918 */ /* 0x000fc00000000000 */
        /* <DEDUP_REMOVED lines=14> */
.L_x_4:


//--------------------- .nv.shared.matmul_kernel  --------------------------
	.section	.nv.shared.matmul_kernel,"aw",@nobits
	.sectionflags	@""
	.align	16
